	.target	sm_90a

	.elftype	@"ET_EXEC"


//--------------------- .note.nv.tkinfo           --------------------------
	.section	.note.nv.tkinfo,"",@"SHT_NOTE"
	.sectionflags	@"SHF_NOTE_NV_TKINFO"
	.tkinfo
        /*0018*/ 	.word	0x00000002
        /*0030*/ 	.string	""
        /*0030*/ 	.string	"ptxas"
        /*0030*/ 	.string	"Cuda compilation tools, release 13.0, V13.0.88"
        /*0030*/ 	.string	"Build cuda_13.0.r13.0/compiler.36424714_0"
        /*0030*/ 	.string	"-arch sm_90a -m 64 "



//--------------------- .note.nv.cuinfo           --------------------------
	.section	.note.nv.cuinfo,"",@"SHT_NOTE"
	.sectionflags	@"SHF_NOTE_NV_CUINFO"
        /*0018*/ 	.short	0x0002
        /*001a*/ 	.short	0x005a
        /*001c*/ 	.short	0x0082
	.zero		2


//--------------------- .nv.info                  --------------------------
	.section	.nv.info,"",@"SHT_CUDA_INFO"
	.align	4


	//----- nvinfo : EIATTR_REGCOUNT
	.align		4
        /*0000*/ 	.byte	0x04, 0x2f
        /*0002*/ 	.short	(.L_15 - .L_14)
	.align		4
.L_14:
        /*0004*/ 	.word	index@(_ZN7cutlass13device_kernelINS_4gemm6kernel13GemmUniversalIN4cute5tupleIJiiiiEEENS1_10collective13CollectiveMmaINS1_34MainloopSm90TmaGmmaWarpSpecializedILi90ENS5_IJNS4_1CILi2EEENSA_ILi1EEESC_EEENS1_32KernelTmaWarpSpecializedPingpongEEENS5_IJNSA_ILi64EEENSA_ILi16EEESH_EEENS_6half_tENS5_IJlSC_lEEESJ_SK_NS4_8TiledMMAINS4_8MMA_AtomIJNS4_4SM904GMMA25MMA_64x16x16_F32F16F16_SSILNSO_5MajorE0ELSQ_0ELNSO_7ScaleInE1ELSR_1EEEEEENS4_6LayoutINS5_IJSC_SC_SC_EEENS5_IJNSA_ILi0EEESW_SW_EEEEENS5_IJNS4_10UnderscoreESZ_SZ_EEEEENS4_13SM90_TMA_LOADENS4_14ComposedLayoutINS4_7SwizzleILi1ELi4ELi3EEENS4_18smem_ptr_flag_bitsILi16EEENSU_INS5_IJNSA_ILi8EEESH_EEENS5_IJSH_SC_EEEEEEEvNS4_8identityENS4_23SM90_TMA_LOAD_MULTICASTES1C_vS1D_EENS_8epilogue10collective6detail29Sm90TmaWarpSpecializedAdapterINS1H_15DefaultEpilogueISJ_SK_SK_NS1G_6thread17LinearCombinationISJ_Li1EffLNS1L_9ScaleType4KindE0ELNS_15FloatRoundStyleE2ESJ_EENS1_15EpilogueDefaultEEEEEvvEEEEvNT_6ParamsE)
        /*0008*/ 	.word	0x000000a8


	//----- nvinfo : EIATTR_FRAME_SIZE
	.align		4
.L_15:
        /*000c*/ 	.byte	0x04, 0x11
        /*000e*/ 	.short	(.L_17 - .L_16)
	.align		4
.L_16:
        /*0010*/ 	.word	index@(_ZN7cutlass13device_kernelINS_4gemm6kernel13GemmUniversalIN4cute5tupleIJiiiiEEENS1_10collective13CollectiveMmaINS1_34MainloopSm90TmaGmmaWarpSpecializedILi90ENS5_IJNS4_1CILi2EEENSA_ILi1EEESC_EEENS1_32KernelTmaWarpSpecializedPingpongEEENS5_IJNSA_ILi64EEENSA_ILi16EEESH_EEENS_6half_tENS5_IJlSC_lEEESJ_SK_NS4_8TiledMMAINS4_8MMA_AtomIJNS4_4SM904GMMA25MMA_64x16x16_F32F16F16_SSILNSO_5MajorE0ELSQ_0ELNSO_7ScaleInE1ELSR_1EEEEEENS4_6LayoutINS5_IJSC_SC_SC_EEENS5_IJNSA_ILi0EEESW_SW_EEEEENS5_IJNS4_10UnderscoreESZ_SZ_EEEEENS4_13SM90_TMA_LOADENS4_14ComposedLayoutINS4_7SwizzleILi1ELi4ELi3EEENS4_18smem_ptr_flag_bitsILi16EEENSU_INS5_IJNSA_ILi8EEESH_EEENS5_IJSH_SC_EEEEEEEvNS4_8identityENS4_23SM90_TMA_LOAD_MULTICASTES1C_vS1D_EENS_8epilogue10collective6detail29Sm90TmaWarpSpecializedAdapterINS1H_15DefaultEpilogueISJ_SK_SK_NS1G_6thread17LinearCombinationISJ_Li1EffLNS1L_9ScaleType4KindE0ELNS_15FloatRoundStyleE2ESJ_EENS1_15EpilogueDefaultEEEEEvvEEEEvNT_6ParamsE)
        /*0014*/ 	.word	0x00000000


	//----- nvinfo : EIATTR_MIN_STACK_SIZE
	.align		4
.L_17:
        /*0018*/ 	.byte	0x04, 0x12
        /*001a*/ 	.short	(.L_19 - .L_18)
	.align		4
.L_18:
        /*001c*/ 	.word	index@(_ZN7cutlass13device_kernelINS_4gemm6kernel13GemmUniversalIN4cute5tupleIJiiiiEEENS1_10collective13CollectiveMmaINS1_34MainloopSm90TmaGmmaWarpSpecializedILi90ENS5_IJNS4_1CILi2EEENSA_ILi1EEESC_EEENS1_32KernelTmaWarpSpecializedPingpongEEENS5_IJNSA_ILi64EEENSA_ILi16EEESH_EEENS_6half_tENS5_IJlSC_lEEESJ_SK_NS4_8TiledMMAINS4_8MMA_AtomIJNS4_4SM904GMMA25MMA_64x16x16_F32F16F16_SSILNSO_5MajorE0ELSQ_0ELNSO_7ScaleInE1ELSR_1EEEEEENS4_6LayoutINS5_IJSC_SC_SC_EEENS5_IJNSA_ILi0EEESW_SW_EEEEENS5_IJNS4_10UnderscoreESZ_SZ_EEEEENS4_13SM90_TMA_LOADENS4_14ComposedLayoutINS4_7SwizzleILi1ELi4ELi3EEENS4_18smem_ptr_flag_bitsILi16EEENSU_INS5_IJNSA_ILi8EEESH_EEENS5_IJSH_SC_EEEEEEEvNS4_8identityENS4_23SM90_TMA_LOAD_MULTICASTES1C_vS1D_EENS_8epilogue10collective6detail29Sm90TmaWarpSpecializedAdapterINS1H_15DefaultEpilogueISJ_SK_SK_NS1G_6thread17LinearCombinationISJ_Li1EffLNS1L_9ScaleType4KindE0ELNS_15FloatRoundStyleE2ESJ_EENS1_15EpilogueDefaultEEEEEvvEEEEvNT_6ParamsE)
        /*0020*/ 	.word	0x00000000
.L_19:


//--------------------- .nv.compat                --------------------------
	.section	.nv.compat,"",@"SHT_CUDA_COMPAT_INFO"
	.align	4
        /*0000*/ 	.byte	0x02, 0x09, 0x01, 0x00, 0x02, 0x02, 0x04, 0x00, 0x02, 0x05, 0x05, 0x00, 0x03, 0x07, 0x01, 0x01
        /*0010*/ 	.byte	0x02, 0x03, 0x01, 0x00, 0x02, 0x06, 0x01, 0x00, 0x04, 0x0b, 0x08, 0x00, 0x00, 0x00, 0x00, 0x00
        /*0020*/ 	.byte	0x00, 0x00, 0x00, 0x00


//--------------------- .nv.info._ZN7cutlass13device_kernelINS_4gemm6kernel13GemmUniversalIN4cute5tupleIJiiiiEEENS1_10collective13CollectiveMmaINS1_34MainloopSm90TmaGmmaWarpSpecializedILi90ENS5_IJNS4_1CILi2EEENSA_ILi1EEESC_EEENS1_32KernelTmaWarpSpecializedPingpongEEENS5_IJNSA_ILi64EEENSA_ILi16EEESH_EEENS_6half_tENS5_IJlSC_lEEESJ_SK_NS4_8TiledMMAINS4_8MMA_AtomIJNS4_4SM904GMMA25MMA_64x16x16_F32F16F16_SSILNSO_5MajorE0ELSQ_0ELNSO_7ScaleInE1ELSR_1EEEEEENS4_6LayoutINS5_IJSC_SC_SC_EEENS5_IJNSA_ILi0EEESW_SW_EEEEENS5_IJNS4_10UnderscoreESZ_SZ_EEEEENS4_13SM90_TMA_LOADENS4_14ComposedLayoutINS4_7SwizzleILi1ELi4ELi3EEENS4_18smem_ptr_flag_bitsILi16EEENSU_INS5_IJNSA_ILi8EEESH_EEENS5_IJSH_SC_EEEEEEEvNS4_8identityENS4_23SM90_TMA_LOAD_MULTICASTES1C_vS1D_EENS_8epilogue10collective6detail29Sm90TmaWarpSpecializedAdapterINS1H_15DefaultEpilogueISJ_SK_SK_NS1G_6thread17LinearCombinationISJ_Li1EffLNS1L_9ScaleType4KindE0ELNS_15FloatRoundStyleE2ESJ_EENS1_15EpilogueDefaultEEEEEvvEEEEvNT_6ParamsE --------------------------
	.section	.nv.info._ZN7cutlass13device_kernelINS_4gemm6kernel13GemmUniversalIN4cute5tupleIJiiiiEEENS1_10collective13CollectiveMmaINS1_34MainloopSm90TmaGmmaWarpSpecializedILi90ENS5_IJNS4_1CILi2EEENSA_ILi1EEESC_EEENS1_32KernelTmaWarpSpecializedPingpongEEENS5_IJNSA_ILi64EEENSA_ILi16EEESH_EEENS_6half_tENS5_IJlSC_lEEESJ_SK_NS4_8TiledMMAINS4_8MMA_AtomIJNS4_4SM904GMMA25MMA_64x16x16_F32F16F16_SSILNSO_5MajorE0ELSQ_0ELNSO_7ScaleInE1ELSR_1EEEEEENS4_6LayoutINS5_IJSC_SC_SC_EEENS5_IJNSA_ILi0EEESW_SW_EEEEENS5_IJNS4_10UnderscoreESZ_SZ_EEEEENS4_13SM90_TMA_LOADENS4_14ComposedLayoutINS4_7SwizzleILi1ELi4ELi3EEENS4_18smem_ptr_flag_bitsILi16EEENSU_INS5_IJNSA_ILi8EEESH_EEENS5_IJSH_SC_EEEEEEEvNS4_8identityENS4_23SM90_TMA_LOAD_MULTICASTES1C_vS1D_EENS_8epilogue10collective6detail29Sm90TmaWarpSpecializedAdapterINS1H_15DefaultEpilogueISJ_SK_SK_NS1G_6thread17LinearCombinationISJ_Li1EffLNS1L_9ScaleType4KindE0ELNS_15FloatRoundStyleE2ESJ_EENS1_15EpilogueDefaultEEEEEvvEEEEvNT_6ParamsE,"",@"SHT_CUDA_INFO"
	.sectionflags	@""
	.align	4


	//----- nvinfo : EIATTR_CUDA_API_VERSION
	.align		4
        /*0000*/ 	.byte	0x04, 0x37
        /*0002*/ 	.short	(.L_21 - .L_20)
.L_20:
        /*0004*/ 	.word	0x00000082


	//----- nvinfo : EIATTR_KPARAM_INFO
	.align		4
.L_21:
        /*0008*/ 	.byte	0x04, 0x17
        /*000a*/ 	.short	(.L_23 - .L_22)
.L_22:
        /*000c*/ 	.word	0x00000000
        /*0010*/ 	.short	0x0000
        /*0012*/ 	.short	0x0070
        /*0014*/ 	.byte	0x00, 0xf0, 0x01, 0x10


	//----- nvinfo : EIATTR_SPARSE_MMA_MASK
	.align		4
.L_23:
        /*0018*/ 	.byte	0x03, 0x50
        /*001a*/ 	.short	0x0000


	//----- nvinfo : EIATTR_MAXREG_COUNT
	.align		4
        /*001c*/ 	.byte	0x03, 0x1b
        /*001e*/ 	.short	0x00a8


	//----- nvinfo : EIATTR_NUM_BARRIERS
	.align		4
        /*0020*/ 	.byte	0x02, 0x4c
        /*0022*/ 	.byte	0x01
	.zero		1


	//----- nvinfo : EIATTR_EXTERNS
	.align		4
        /*0024*/ 	.byte	0x04, 0x0f
        /*0026*/ 	.short	(.L_25 - .L_24)


	//   ....[0]....
	.align		4
.L_24:
        /*0028*/ 	.word	index@(__assertfail)


	//----- nvinfo : EIATTR_MERCURY_ISA_VERSION
	.align		4
.L_25:
        /*002c*/ 	.byte	0x03, 0x5f
        /*002e*/ 	.short	0x0101


	//----- nvinfo : EIATTR_INT_WARP_WIDE_INSTR_OFFSETS
	.align		4
        /*0030*/ 	.byte	0x04, 0x31
        /*0032*/ 	.short	(.L_27 - .L_26)


	//   ....[0]....
.L_26:
        /*0034*/ 	.word	0x00000fe0


	//   ....[1]....
        /*0038*/ 	.word	0x00001020


	//   ....[2]....
        /*003c*/ 	.word	0x00001080


	//   ....[3]....
        /*0040*/ 	.word	0x00001090


	//   ....[4]....
        /*0044*/ 	.word	0x000010b0


	//   ....[5]....
        /*0048*/ 	.word	0x000011c0


	//   ....[6]....
        /*004c*/ 	.word	0x00001240


	//   ....[7]....
        /*0050*/ 	.word	0x000012b0


	//----- nvinfo : EIATTR_COOP_GROUP_MASK_REGIDS
	.align		4
.L_27:
        /*0054*/ 	.byte	0x04, 0x29
        /*0056*/ 	.short	(.L_29 - .L_28)


	//   ....[0]....
.L_28:
        /*0058*/ 	.word	0xffffffff


	//   ....[1]....
        /*005c*/ 	.word	0xffffffff


	//   ....[2]....
        /*0060*/ 	.word	0xffffffff


	//   ....[3]....
        /*0064*/ 	.word	0xffffffff


	//   ....[4]....
        /*0068*/ 	.word	0xffffffff


	//   ....[5]....
        /*006c*/ 	.word	0xffffffff


	//   ....[6]....
        /*0070*/ 	.word	0xffffffff


	//----- nvinfo : EIATTR_COOP_GROUP_INSTR_OFFSETS
	.align		4
.L_29:
        /*0074*/ 	.byte	0x04, 0x28
        /*0076*/ 	.short	(.L_31 - .L_30)


	//   ....[0]....
.L_30:
        /*0078*/ 	.word	0x00000060


	//   ....[1]....
        /*007c*/ 	.word	0x00000070


	//   ....[2]....
        /*0080*/ 	.word	0x00000130


	//   ....[3]....
        /*0084*/ 	.word	0x00000db0


	//   ....[4]....
        /*0088*/ 	.word	0x00000df0


	//   ....[5]....
        /*008c*/ 	.word	0x00000e80


	//   ....[6]....
        /*0090*/ 	.word	0x00001440


	//----- nvinfo : EIATTR_REG_RECONFIG
	.align		4
.L_31:
        /*0094*/ 	.byte	0x01, 0x54
	.zero		2


	//----- nvinfo : EIATTR_SYSCALL_OFFSETS
	.align		4
        /*0098*/ 	.byte	0x04, 0x46
        /*009a*/ 	.short	(.L_33 - .L_32)


	//   ....[0]....
.L_32:
        /*009c*/ 	.word	0x00002430


	//----- nvinfo : EIATTR_MBARRIER_INSTR_OFFSETS
	.align		4
.L_33:
        /*00a0*/ 	.byte	0x04, 0x39
        /*00a2*/ 	.short	(.L_35 - .L_34)


	//   ....[0]....
.L_34:
        /*00a4*/ 	.word	0x00000250
        /*00a8*/ 	.word	0x000000ff
        /*00ac*/ 	.word	0x00000000
        /*00b0*/ 	.short	0x0100
        /*00b2*/ 	.byte	0x08
	.zero		1


	//   ....[1]....
        /*00b4*/ 	.word	0x00000260
        /*00b8*/ 	.word	0x000000ff
        /*00bc*/ 	.word	0x000002d0
        /*00c0*/ 	.short	0x0100
        /*00c2*/ 	.byte	0x08
	.zero		1


	//   ....[2]....
        /*00c4*/ 	.word	0x00000270
        /*00c8*/ 	.word	0x000000ff
        /*00cc*/ 	.word	0x00000008
        /*00d0*/ 	.short	0x0100
        /*00d2*/ 	.byte	0x08
	.zero		1


	//   ....[3]....
        /*00d4*/ 	.word	0x00000280
        /*00d8*/ 	.word	0x000000ff
        /*00dc*/ 	.word	0x000002d8
        /*00e0*/ 	.short	0x0100
        /*00e2*/ 	.byte	0x08
	.zero		1


	//   ....[4]....
        /*00e4*/ 	.word	0x00000290
        /*00e8*/ 	.word	0x000000ff
        /*00ec*/ 	.word	0x00000010
        /*00f0*/ 	.short	0x0100
        /*00f2*/ 	.byte	0x08
	.zero		1


	//   ....[5]....
        /*00f4*/ 	.word	0x000002a0
        /*00f8*/ 	.word	0x000000ff
        /*00fc*/ 	.word	0x000002e0
        /*0100*/ 	.short	0x0100
        /*0102*/ 	.byte	0x08
	.zero		1


	//   ....[6]....
        /*0104*/ 	.word	0x000002b0
        /*0108*/ 	.word	0x000000ff
        /*010c*/ 	.word	0x00000018
        /*0110*/ 	.short	0x0100
        /*0112*/ 	.byte	0x08
	.zero		1


	//   ....[7]....
        /*0114*/ 	.word	0x000002c0
        /*0118*/ 	.word	0x000000ff
        /*011c*/ 	.word	0x000002e8
        /*0120*/ 	.short	0x0100
        /*0122*/ 	.byte	0x08
	.zero		1


	//   ....[8]....
        /*0124*/ 	.word	0x000002d0
        /*0128*/ 	.word	0x000000ff
        /*012c*/ 	.word	0x00000020
        /*0130*/ 	.short	0x0100
        /*0132*/ 	.byte	0x08
	.zero		1


	//   ....[9]....
        /*0134*/ 	.word	0x000002e0
        /*0138*/ 	.word	0x000000ff
        /*013c*/ 	.word	0x000002f0
        /*0140*/ 	.short	0x0100
        /*0142*/ 	.byte	0x08
	.zero		1


	//   ....[10]....
        /*0144*/ 	.word	0x000002f0
        /*0148*/ 	.word	0x000000ff
        /*014c*/ 	.word	0x00000028
        /*0150*/ 	.short	0x0100
        /*0152*/ 	.byte	0x08
	.zero		1


	//   ....[11]....
        /*0154*/ 	.word	0x00000300
        /*0158*/ 	.word	0x000000ff
        /*015c*/ 	.word	0x000002f8
        /*0160*/ 	.short	0x0100
        /*0162*/ 	.byte	0x08
	.zero		1


	//   ....[12]....
        /*0164*/ 	.word	0x00000310
        /*0168*/ 	.word	0x000000ff
        /*016c*/ 	.word	0x00000030
        /*0170*/ 	.short	0x0100
        /*0172*/ 	.byte	0x08
	.zero		1


	//   ....[13]....
        /*0174*/ 	.word	0x00000320
        /*0178*/ 	.word	0x000000ff
        /*017c*/ 	.word	0x00000300
        /*0180*/ 	.short	0x0100
        /*0182*/ 	.byte	0x08
	.zero		1


	//   ....[14]....
        /*0184*/ 	.word	0x00000330
        /*0188*/ 	.word	0x000000ff
        /*018c*/ 	.word	0x00000038
        /*0190*/ 	.short	0x0100
        /*0192*/ 	.byte	0x08
	.zero		1


	//   ....[15]....
        /*0194*/ 	.word	0x00000340
        /*0198*/ 	.word	0x000000ff
        /*019c*/ 	.word	0x00000308
        /*01a0*/ 	.short	0x0100
        /*01a2*/ 	.byte	0x08
	.zero		1


	//   ....[16]....
        /*01a4*/ 	.word	0x00000350
        /*01a8*/ 	.word	0x000000ff
        /*01ac*/ 	.word	0x00000040
        /*01b0*/ 	.short	0x0100
        /*01b2*/ 	.byte	0x08
	.zero		1


	//   ....[17]....
        /*01b4*/ 	.word	0x00000360
        /*01b8*/ 	.word	0x000000ff
        /*01bc*/ 	.word	0x00000310
        /*01c0*/ 	.short	0x0100
        /*01c2*/ 	.byte	0x08
	.zero		1


	//   ....[18]....
        /*01c4*/ 	.word	0x00000370
        /*01c8*/ 	.word	0x000000ff
        /*01cc*/ 	.word	0x00000048
        /*01d0*/ 	.short	0x0100
        /*01d2*/ 	.byte	0x08
	.zero		1


	//   ....[19]....
        /*01d4*/ 	.word	0x00000380
        /*01d8*/ 	.word	0x000000ff
        /*01dc*/ 	.word	0x00000318
        /*01e0*/ 	.short	0x0100
        /*01e2*/ 	.byte	0x08
	.zero		1


	//   ....[20]....
        /*01e4*/ 	.word	0x00000390
        /*01e8*/ 	.word	0x000000ff
        /*01ec*/ 	.word	0x00000050
        /*01f0*/ 	.short	0x0100
        /*01f2*/ 	.byte	0x08
	.zero		1


	//   ....[21]....
        /*01f4*/ 	.word	0x000003a0
        /*01f8*/ 	.word	0x000000ff
        /*01fc*/ 	.word	0x00000320
        /*0200*/ 	.short	0x0100
        /*0202*/ 	.byte	0x08
	.zero		1


	//   ....[22]....
        /*0204*/ 	.word	0x000003b0
        /*0208*/ 	.word	0x000000ff
        /*020c*/ 	.word	0x00000058
        /*0210*/ 	.short	0x0100
        /*0212*/ 	.byte	0x08
	.zero		1


	//   ....[23]....
        /*0214*/ 	.word	0x000003c0
        /*0218*/ 	.word	0x000000ff
        /*021c*/ 	.word	0x00000328
        /*0220*/ 	.short	0x0100
        /*0222*/ 	.byte	0x08
	.zero		1


	//   ....[24]....
        /*0224*/ 	.word	0x000003d0
        /*0228*/ 	.word	0x000000ff
        /*022c*/ 	.word	0x00000060
        /*0230*/ 	.short	0x0100
        /*0232*/ 	.byte	0x08
	.zero		1


	//   ....[25]....
        /*0234*/ 	.word	0x000003e0
        /*0238*/ 	.word	0x000000ff
        /*023c*/ 	.word	0x00000330
        /*0240*/ 	.short	0x0100
        /*0242*/ 	.byte	0x08
	.zero		1


	//   ....[26]....
        /*0244*/ 	.word	0x000003f0
        /*0248*/ 	.word	0x000000ff
        /*024c*/ 	.word	0x00000068
        /*0250*/ 	.short	0x0100
        /*0252*/ 	.byte	0x08
	.zero		1


	//   ....[27]....
        /*0254*/ 	.word	0x00000400
        /*0258*/ 	.word	0x000000ff
        /*025c*/ 	.word	0x00000338
        /*0260*/ 	.short	0x0100
        /*0262*/ 	.byte	0x08
	.zero		1


	//   ....[28]....
        /*0264*/ 	.word	0x00000410
        /*0268*/ 	.word	0x000000ff
        /*026c*/ 	.word	0x00000070
        /*0270*/ 	.short	0x0100
        /*0272*/ 	.byte	0x08
	.zero		1


	//   ....[29]....
        /*0274*/ 	.word	0x00000420
        /*0278*/ 	.word	0x000000ff
        /*027c*/ 	.word	0x00000340
        /*0280*/ 	.short	0x0100
        /*0282*/ 	.byte	0x08
	.zero		1


	//   ....[30]....
        /*0284*/ 	.word	0x00000430
        /*0288*/ 	.word	0x000000ff
        /*028c*/ 	.word	0x00000078
        /*0290*/ 	.short	0x0100
        /*0292*/ 	.byte	0x08
	.zero		1


	//   ....[31]....
        /*0294*/ 	.word	0x00000440
        /*0298*/ 	.word	0x000000ff
        /*029c*/ 	.word	0x00000348
        /*02a0*/ 	.short	0x0100
        /*02a2*/ 	.byte	0x08
	.zero		1


	//   ....[32]....
        /*02a4*/ 	.word	0x00000450
        /*02a8*/ 	.word	0x000000ff
        /*02ac*/ 	.word	0x00000080
        /*02b0*/ 	.short	0x0100
        /*02b2*/ 	.byte	0x08
	.zero		1


	//   ....[33]....
        /*02b4*/ 	.word	0x00000460
        /*02b8*/ 	.word	0x000000ff
        /*02bc*/ 	.word	0x00000350
        /*02c0*/ 	.short	0x0100
        /*02c2*/ 	.byte	0x08
	.zero		1


	//   ....[34]....
        /*02c4*/ 	.word	0x00000470
        /*02c8*/ 	.word	0x000000ff
        /*02cc*/ 	.word	0x00000088
        /*02d0*/ 	.short	0x0100
        /*02d2*/ 	.byte	0x08
	.zero		1


	//   ....[35]....
        /*02d4*/ 	.word	0x00000480
        /*02d8*/ 	.word	0x000000ff
        /*02dc*/ 	.word	0x00000358
        /*02e0*/ 	.short	0x0100
        /*02e2*/ 	.byte	0x08
	.zero		1


	//   ....[36]....
        /*02e4*/ 	.word	0x00000490
        /*02e8*/ 	.word	0x000000ff
        /*02ec*/ 	.word	0x00000090
        /*02f0*/ 	.short	0x0100
        /*02f2*/ 	.byte	0x08
	.zero		1


	//   ....[37]....
        /*02f4*/ 	.word	0x000004a0
        /*02f8*/ 	.word	0x000000ff
        /*02fc*/ 	.word	0x00000360
        /*0300*/ 	.short	0x0100
        /*0302*/ 	.byte	0x08
	.zero		1


	//   ....[38]....
        /*0304*/ 	.word	0x000004b0
        /*0308*/ 	.word	0x000000ff
        /*030c*/ 	.word	0x00000098
        /*0310*/ 	.short	0x0100
        /*0312*/ 	.byte	0x08
	.zero		1


	//   ....[39]....
        /*0314*/ 	.word	0x000004c0
        /*0318*/ 	.word	0x000000ff
        /*031c*/ 	.word	0x00000368
        /*0320*/ 	.short	0x0100
        /*0322*/ 	.byte	0x08
	.zero		1


	//   ....[40]....
        /*0324*/ 	.word	0x000004d0
        /*0328*/ 	.word	0x000000ff
        /*032c*/ 	.word	0x000000a0
        /*0330*/ 	.short	0x0100
        /*0332*/ 	.byte	0x08
	.zero		1


	//   ....[41]....
        /*0334*/ 	.word	0x000004e0
        /*0338*/ 	.word	0x000000ff
        /*033c*/ 	.word	0x00000370
        /*0340*/ 	.short	0x0100
        /*0342*/ 	.byte	0x08
	.zero		1


	//   ....[42]....
        /*0344*/ 	.word	0x000004f0
        /*0348*/ 	.word	0x000000ff
        /*034c*/ 	.word	0x000000a8
        /*0350*/ 	.short	0x0100
        /*0352*/ 	.byte	0x08
	.zero		1


	//   ....[43]....
        /*0354*/ 	.word	0x00000500
        /*0358*/ 	.word	0x000000ff
        /*035c*/ 	.word	0x00000378
        /*0360*/ 	.short	0x0100
        /*0362*/ 	.byte	0x08
	.zero		1


	//   ....[44]....
        /*0364*/ 	.word	0x00000510
        /*0368*/ 	.word	0x000000ff
        /*036c*/ 	.word	0x000000b0
        /*0370*/ 	.short	0x0100
        /*0372*/ 	.byte	0x08
	.zero		1


	//   ....[45]....
        /*0374*/ 	.word	0x00000520
        /*0378*/ 	.word	0x000000ff
        /*037c*/ 	.word	0x00000380
        /*0380*/ 	.short	0x0100
        /*0382*/ 	.byte	0x08
	.zero		1


	//   ....[46]....
        /*0384*/ 	.word	0x00000530
        /*0388*/ 	.word	0x000000ff
        /*038c*/ 	.word	0x000000b8
        /*0390*/ 	.short	0x0100
        /*0392*/ 	.byte	0x08
	.zero		1


	//   ....[47]....
        /*0394*/ 	.word	0x00000540
        /*0398*/ 	.word	0x000000ff
        /*039c*/ 	.word	0x00000388
        /*03a0*/ 	.short	0x0100
        /*03a2*/ 	.byte	0x08
	.zero		1


	//   ....[48]....
        /*03a4*/ 	.word	0x00000550
        /*03a8*/ 	.word	0x000000ff
        /*03ac*/ 	.word	0x000000c0
        /*03b0*/ 	.short	0x0100
        /*03b2*/ 	.byte	0x08
	.zero		1


	//   ....[49]....
        /*03b4*/ 	.word	0x00000560
        /*03b8*/ 	.word	0x000000ff
        /*03bc*/ 	.word	0x00000390
        /*03c0*/ 	.short	0x0100
        /*03c2*/ 	.byte	0x08
	.zero		1


	//   ....[50]....
        /*03c4*/ 	.word	0x00000570
        /*03c8*/ 	.word	0x000000ff
        /*03cc*/ 	.word	0x000000c8
        /*03d0*/ 	.short	0x0100
        /*03d2*/ 	.byte	0x08
	.zero		1


	//   ....[51]....
        /*03d4*/ 	.word	0x00000580
        /*03d8*/ 	.word	0x000000ff
        /*03dc*/ 	.word	0x00000398
        /*03e0*/ 	.short	0x0100
        /*03e2*/ 	.byte	0x08
	.zero		1


	//   ....[52]....
        /*03e4*/ 	.word	0x00000590
        /*03e8*/ 	.word	0x000000ff
        /*03ec*/ 	.word	0x000000d0
        /*03f0*/ 	.short	0x0100
        /*03f2*/ 	.byte	0x08
	.zero		1


	//   ....[53]....
        /*03f4*/ 	.word	0x000005a0
        /*03f8*/ 	.word	0x000000ff
        /*03fc*/ 	.word	0x000003a0
        /*0400*/ 	.short	0x0100
        /*0402*/ 	.byte	0x08
	.zero		1


	//   ....[54]....
        /*0404*/ 	.word	0x000005b0
        /*0408*/ 	.word	0x000000ff
        /*040c*/ 	.word	0x000000d8
        /*0410*/ 	.short	0x0100
        /*0412*/ 	.byte	0x08
	.zero		1


	//   ....[55]....
        /*0414*/ 	.word	0x000005c0
        /*0418*/ 	.word	0x000000ff
        /*041c*/ 	.word	0x000003a8
        /*0420*/ 	.short	0x0100
        /*0422*/ 	.byte	0x08
	.zero		1


	//   ....[56]....
        /*0424*/ 	.word	0x000005d0
        /*0428*/ 	.word	0x000000ff
        /*042c*/ 	.word	0x000000e0
        /*0430*/ 	.short	0x0100
        /*0432*/ 	.byte	0x08
	.zero		1


	//   ....[57]....
        /*0434*/ 	.word	0x000005e0
        /*0438*/ 	.word	0x000000ff
        /*043c*/ 	.word	0x000003b0
        /*0440*/ 	.short	0x0100
        /*0442*/ 	.byte	0x08
	.zero		1


	//   ....[58]....
        /*0444*/ 	.word	0x000005f0
        /*0448*/ 	.word	0x000000ff
        /*044c*/ 	.word	0x000000e8
        /*0450*/ 	.short	0x0100
        /*0452*/ 	.byte	0x08
	.zero		1


	//   ....[59]....
        /*0454*/ 	.word	0x00000600
        /*0458*/ 	.word	0x000000ff
        /*045c*/ 	.word	0x000003b8
        /*0460*/ 	.short	0x0100
        /*0462*/ 	.byte	0x08
	.zero		1


	//   ....[60]....
        /*0464*/ 	.word	0x00000610
        /*0468*/ 	.word	0x000000ff
        /*046c*/ 	.word	0x000000f0
        /*0470*/ 	.short	0x0100
        /*0472*/ 	.byte	0x08
	.zero		1


	//   ....[61]....
        /*0474*/ 	.word	0x00000620
        /*0478*/ 	.word	0x000000ff
        /*047c*/ 	.word	0x000003c0
        /*0480*/ 	.short	0x0100
        /*0482*/ 	.byte	0x08
	.zero		1


	//   ....[62]....
        /*0484*/ 	.word	0x00000630
        /*0488*/ 	.word	0x000000ff
        /*048c*/ 	.word	0x000000f8
        /*0490*/ 	.short	0x0100
        /*0492*/ 	.byte	0x08
	.zero		1


	//   ....[63]....
        /*0494*/ 	.word	0x00000640
        /*0498*/ 	.word	0x000000ff
        /*049c*/ 	.word	0x000003c8
        /*04a0*/ 	.short	0x0100
        /*04a2*/ 	.byte	0x08
	.zero		1


	//   ....[64]....
        /*04a4*/ 	.word	0x00000650
        /*04a8*/ 	.word	0x000000ff
        /*04ac*/ 	.word	0x00000100
        /*04b0*/ 	.short	0x0100
        /*04b2*/ 	.byte	0x08
	.zero		1


	//   ....[65]....
        /*04b4*/ 	.word	0x00000660
        /*04b8*/ 	.word	0x000000ff
        /*04bc*/ 	.word	0x000003d0
        /*04c0*/ 	.short	0x0100
        /*04c2*/ 	.byte	0x08
	.zero		1


	//   ....[66]....
        /*04c4*/ 	.word	0x00000670
        /*04c8*/ 	.word	0x000000ff
        /*04cc*/ 	.word	0x00000108
        /*04d0*/ 	.short	0x0100
        /*04d2*/ 	.byte	0x08
	.zero		1


	//   ....[67]....
        /*04d4*/ 	.word	0x00000680
        /*04d8*/ 	.word	0x000000ff
        /*04dc*/ 	.word	0x000003d8
        /*04e0*/ 	.short	0x0100
        /*04e2*/ 	.byte	0x08
	.zero		1


	//   ....[68]....
        /*04e4*/ 	.word	0x00000690
        /*04e8*/ 	.word	0x000000ff
        /*04ec*/ 	.word	0x00000110
        /*04f0*/ 	.short	0x0100
        /*04f2*/ 	.byte	0x08
	.zero		1


	//   ....[69]....
        /*04f4*/ 	.word	0x000006a0
        /*04f8*/ 	.word	0x000000ff
        /*04fc*/ 	.word	0x000003e0
        /*0500*/ 	.short	0x0100
        /*0502*/ 	.byte	0x08
	.zero		1


	//   ....[70]....
        /*0504*/ 	.word	0x000006b0
        /*0508*/ 	.word	0x000000ff
        /*050c*/ 	.word	0x00000118
        /*0510*/ 	.short	0x0100
        /*0512*/ 	.byte	0x08
	.zero		1


	//   ....[71]....
        /*0514*/ 	.word	0x000006c0
        /*0518*/ 	.word	0x000000ff
        /*051c*/ 	.word	0x000003e8
        /*0520*/ 	.short	0x0100
        /*0522*/ 	.byte	0x08
	.zero		1


	//   ....[72]....
        /*0524*/ 	.word	0x000006d0
        /*0528*/ 	.word	0x000000ff
        /*052c*/ 	.word	0x00000120
        /*0530*/ 	.short	0x0100
        /*0532*/ 	.byte	0x08
	.zero		1


	//   ....[73]....
        /*0534*/ 	.word	0x000006e0
        /*0538*/ 	.word	0x000000ff
        /*053c*/ 	.word	0x000003f0
        /*0540*/ 	.short	0x0100
        /*0542*/ 	.byte	0x08
	.zero		1


	//   ....[74]....
        /*0544*/ 	.word	0x000006f0
        /*0548*/ 	.word	0x000000ff
        /*054c*/ 	.word	0x00000128
        /*0550*/ 	.short	0x0100
        /*0552*/ 	.byte	0x08
	.zero		1


	//   ....[75]....
        /*0554*/ 	.word	0x00000700
        /*0558*/ 	.word	0x000000ff
        /*055c*/ 	.word	0x000003f8
        /*0560*/ 	.short	0x0100
        /*0562*/ 	.byte	0x08
	.zero		1


	//   ....[76]....
        /*0564*/ 	.word	0x00000710
        /*0568*/ 	.word	0x000000ff
        /*056c*/ 	.word	0x00000130
        /*0570*/ 	.short	0x0100
        /*0572*/ 	.byte	0x08
	.zero		1


	//   ....[77]....
        /*0574*/ 	.word	0x00000720
        /*0578*/ 	.word	0x000000ff
        /*057c*/ 	.word	0x00000400
        /*0580*/ 	.short	0x0100
        /*0582*/ 	.byte	0x08
	.zero		1


	//   ....[78]....
        /*0584*/ 	.word	0x00000730
        /*0588*/ 	.word	0x000000ff
        /*058c*/ 	.word	0x00000138
        /*0590*/ 	.short	0x0100
        /*0592*/ 	.byte	0x08
	.zero		1


	//   ....[79]....
        /*0594*/ 	.word	0x00000740
        /*0598*/ 	.word	0x000000ff
        /*059c*/ 	.word	0x00000408
        /*05a0*/ 	.short	0x0100
        /*05a2*/ 	.byte	0x08
	.zero		1


	//   ....[80]....
        /*05a4*/ 	.word	0x00000750
        /*05a8*/ 	.word	0x000000ff
        /*05ac*/ 	.word	0x00000140
        /*05b0*/ 	.short	0x0100
        /*05b2*/ 	.byte	0x08
	.zero		1


	//   ....[81]....
        /*05b4*/ 	.word	0x00000760
        /*05b8*/ 	.word	0x000000ff
        /*05bc*/ 	.word	0x00000410
        /*05c0*/ 	.short	0x0100
        /*05c2*/ 	.byte	0x08
	.zero		1


	//   ....[82]....
        /*05c4*/ 	.word	0x00000770
        /*05c8*/ 	.word	0x000000ff
        /*05cc*/ 	.word	0x00000148
        /*05d0*/ 	.short	0x0100
        /*05d2*/ 	.byte	0x08
	.zero		1


	//   ....[83]....
        /*05d4*/ 	.word	0x00000780
        /*05d8*/ 	.word	0x000000ff
        /*05dc*/ 	.word	0x00000418
        /*05e0*/ 	.short	0x0100
        /*05e2*/ 	.byte	0x08
	.zero		1


	//   ....[84]....
        /*05e4*/ 	.word	0x00000790
        /*05e8*/ 	.word	0x000000ff
        /*05ec*/ 	.word	0x00000150
        /*05f0*/ 	.short	0x0100
        /*05f2*/ 	.byte	0x08
	.zero		1


	//   ....[85]....
        /*05f4*/ 	.word	0x000007a0
        /*05f8*/ 	.word	0x000000ff
        /*05fc*/ 	.word	0x00000420
        /*0600*/ 	.short	0x0100
        /*0602*/ 	.byte	0x08
	.zero		1


	//   ....[86]....
        /*0604*/ 	.word	0x000007b0
        /*0608*/ 	.word	0x000000ff
        /*060c*/ 	.word	0x00000158
        /*0610*/ 	.short	0x0100
        /*0612*/ 	.byte	0x08
	.zero		1


	//   ....[87]....
        /*0614*/ 	.word	0x000007c0
        /*0618*/ 	.word	0x000000ff
        /*061c*/ 	.word	0x00000428
        /*0620*/ 	.short	0x0100
        /*0622*/ 	.byte	0x08
	.zero		1


	//   ....[88]....
        /*0624*/ 	.word	0x000007d0
        /*0628*/ 	.word	0x000000ff
        /*062c*/ 	.word	0x00000160
        /*0630*/ 	.short	0x0100
        /*0632*/ 	.byte	0x08
	.zero		1


	//   ....[89]....
        /*0634*/ 	.word	0x000007e0
        /*0638*/ 	.word	0x000000ff
        /*063c*/ 	.word	0x00000430
        /*0640*/ 	.short	0x0100
        /*0642*/ 	.byte	0x08
	.zero		1


	//   ....[90]....
        /*0644*/ 	.word	0x000007f0
        /*0648*/ 	.word	0x000000ff
        /*064c*/ 	.word	0x00000168
        /*0650*/ 	.short	0x0100
        /*0652*/ 	.byte	0x08
	.zero		1


	//   ....[91]....
        /*0654*/ 	.word	0x00000800
        /*0658*/ 	.word	0x000000ff
        /*065c*/ 	.word	0x00000438
        /*0660*/ 	.short	0x0100
        /*0662*/ 	.byte	0x08
	.zero		1


	//   ....[92]....
        /*0664*/ 	.word	0x00000810
        /*0668*/ 	.word	0x000000ff
        /*066c*/ 	.word	0x00000170
        /*0670*/ 	.short	0x0100
        /*0672*/ 	.byte	0x08
	.zero		1


	//   ....[93]....
        /*0674*/ 	.word	0x00000820
        /*0678*/ 	.word	0x000000ff
        /*067c*/ 	.word	0x00000440
        /*0680*/ 	.short	0x0100
        /*0682*/ 	.byte	0x08
	.zero		1


	//   ....[94]....
        /*0684*/ 	.word	0x00000830
        /*0688*/ 	.word	0x000000ff
        /*068c*/ 	.word	0x00000178
        /*0690*/ 	.short	0x0100
        /*0692*/ 	.byte	0x08
	.zero		1


	//   ....[95]....
        /*0694*/ 	.word	0x00000840
        /*0698*/ 	.word	0x000000ff
        /*069c*/ 	.word	0x00000448
        /*06a0*/ 	.short	0x0100
        /*06a2*/ 	.byte	0x08
	.zero		1


	//   ....[96]....
        /*06a4*/ 	.word	0x00000850
        /*06a8*/ 	.word	0x000000ff
        /*06ac*/ 	.word	0x00000180
        /*06b0*/ 	.short	0x0100
        /*06b2*/ 	.byte	0x08
	.zero		1


	//   ....[97]....
        /*06b4*/ 	.word	0x00000860
        /*06b8*/ 	.word	0x000000ff
        /*06bc*/ 	.word	0x00000450
        /*06c0*/ 	.short	0x0100
        /*06c2*/ 	.byte	0x08
	.zero		1


	//   ....[98]....
        /*06c4*/ 	.word	0x00000870
        /*06c8*/ 	.word	0x000000ff
        /*06cc*/ 	.word	0x00000188
        /*06d0*/ 	.short	0x0100
        /*06d2*/ 	.byte	0x08
	.zero		1


	//   ....[99]....
        /*06d4*/ 	.word	0x00000880
        /*06d8*/ 	.word	0x000000ff
        /*06dc*/ 	.word	0x00000458
        /*06e0*/ 	.short	0x0100
        /*06e2*/ 	.byte	0x08
	.zero		1


	//   ....[100]....
        /*06e4*/ 	.word	0x00000890
        /*06e8*/ 	.word	0x000000ff
        /*06ec*/ 	.word	0x00000190
        /*06f0*/ 	.short	0x0100
        /*06f2*/ 	.byte	0x08
	.zero		1


	//   ....[101]....
        /*06f4*/ 	.word	0x000008a0
        /*06f8*/ 	.word	0x000000ff
        /*06fc*/ 	.word	0x00000460
        /*0700*/ 	.short	0x0100
        /*0702*/ 	.byte	0x08
	.zero		1


	//   ....[102]....
        /*0704*/ 	.word	0x000008b0
        /*0708*/ 	.word	0x000000ff
        /*070c*/ 	.word	0x00000198
        /*0710*/ 	.short	0x0100
        /*0712*/ 	.byte	0x08
	.zero		1


	//   ....[103]....
        /*0714*/ 	.word	0x000008c0
        /*0718*/ 	.word	0x000000ff
        /*071c*/ 	.word	0x00000468
        /*0720*/ 	.short	0x0100
        /*0722*/ 	.byte	0x08
	.zero		1


	//   ....[104]....
        /*0724*/ 	.word	0x000008d0
        /*0728*/ 	.word	0x000000ff
        /*072c*/ 	.word	0x000001a0
        /*0730*/ 	.short	0x0100
        /*0732*/ 	.byte	0x08
	.zero		1


	//   ....[105]....
        /*0734*/ 	.word	0x000008e0
        /*0738*/ 	.word	0x000000ff
        /*073c*/ 	.word	0x00000470
        /*0740*/ 	.short	0x0100
        /*0742*/ 	.byte	0x08
	.zero		1


	//   ....[106]....
        /*0744*/ 	.word	0x000008f0
        /*0748*/ 	.word	0x000000ff
        /*074c*/ 	.word	0x000001a8
        /*0750*/ 	.short	0x0100
        /*0752*/ 	.byte	0x08
	.zero		1


	//   ....[107]....
        /*0754*/ 	.word	0x00000900
        /*0758*/ 	.word	0x000000ff
        /*075c*/ 	.word	0x00000478
        /*0760*/ 	.short	0x0100
        /*0762*/ 	.byte	0x08
	.zero		1


	//   ....[108]....
        /*0764*/ 	.word	0x00000910
        /*0768*/ 	.word	0x000000ff
        /*076c*/ 	.word	0x000001b0
        /*0770*/ 	.short	0x0100
        /*0772*/ 	.byte	0x08
	.zero		1


	//   ....[109]....
        /*0774*/ 	.word	0x00000920
        /*0778*/ 	.word	0x000000ff
        /*077c*/ 	.word	0x00000480
        /*0780*/ 	.short	0x0100
        /*0782*/ 	.byte	0x08
	.zero		1


	//   ....[110]....
        /*0784*/ 	.word	0x00000930
        /*0788*/ 	.word	0x000000ff
        /*078c*/ 	.word	0x000001b8
        /*0790*/ 	.short	0x0100
        /*0792*/ 	.byte	0x08
	.zero		1


	//   ....[111]....
        /*0794*/ 	.word	0x00000940
        /*0798*/ 	.word	0x000000ff
        /*079c*/ 	.word	0x00000488
        /*07a0*/ 	.short	0x0100
        /*07a2*/ 	.byte	0x08
	.zero		1


	//   ....[112]....
        /*07a4*/ 	.word	0x00000950
        /*07a8*/ 	.word	0x000000ff
        /*07ac*/ 	.word	0x000001c0
        /*07b0*/ 	.short	0x0100
        /*07b2*/ 	.byte	0x08
	.zero		1


	//   ....[113]....
        /*07b4*/ 	.word	0x00000960
        /*07b8*/ 	.word	0x000000ff
        /*07bc*/ 	.word	0x00000490
        /*07c0*/ 	.short	0x0100
        /*07c2*/ 	.byte	0x08
	.zero		1


	//   ....[114]....
        /*07c4*/ 	.word	0x00000970
        /*07c8*/ 	.word	0x000000ff
        /*07cc*/ 	.word	0x000001c8
        /*07d0*/ 	.short	0x0100
        /*07d2*/ 	.byte	0x08
	.zero		1


	//   ....[115]....
        /*07d4*/ 	.word	0x00000980
        /*07d8*/ 	.word	0x000000ff
        /*07dc*/ 	.word	0x00000498
        /*07e0*/ 	.short	0x0100
        /*07e2*/ 	.byte	0x08
	.zero		1


	//   ....[116]....
        /*07e4*/ 	.word	0x00000990
        /*07e8*/ 	.word	0x000000ff
        /*07ec*/ 	.word	0x000001d0
        /*07f0*/ 	.short	0x0100
        /*07f2*/ 	.byte	0x08
	.zero		1


	//   ....[117]....
        /*07f4*/ 	.word	0x000009a0
        /*07f8*/ 	.word	0x000000ff
        /*07fc*/ 	.word	0x000004a0
        /*0800*/ 	.short	0x0100
        /*0802*/ 	.byte	0x08
	.zero		1


	//   ....[118]....
        /*0804*/ 	.word	0x000009b0
        /*0808*/ 	.word	0x000000ff
        /*080c*/ 	.word	0x000001d8
        /*0810*/ 	.short	0x0100
        /*0812*/ 	.byte	0x08
	.zero		1


	//   ....[119]....
        /*0814*/ 	.word	0x000009c0
        /*0818*/ 	.word	0x000000ff
        /*081c*/ 	.word	0x000004a8
        /*0820*/ 	.short	0x0100
        /*0822*/ 	.byte	0x08
	.zero		1


	//   ....[120]....
        /*0824*/ 	.word	0x000009d0
        /*0828*/ 	.word	0x000000ff
        /*082c*/ 	.word	0x000001e0
        /*0830*/ 	.short	0x0100
        /*0832*/ 	.byte	0x08
	.zero		1


	//   ....[121]....
        /*0834*/ 	.word	0x000009e0
        /*0838*/ 	.word	0x000000ff
        /*083c*/ 	.word	0x000004b0
        /*0840*/ 	.short	0x0100
        /*0842*/ 	.byte	0x08
	.zero		1


	//   ....[122]....
        /*0844*/ 	.word	0x000009f0
        /*0848*/ 	.word	0x000000ff
        /*084c*/ 	.word	0x000001e8
        /*0850*/ 	.short	0x0100
        /*0852*/ 	.byte	0x08
	.zero		1


	//   ....[123]....
        /*0854*/ 	.word	0x00000a00
        /*0858*/ 	.word	0x000000ff
        /*085c*/ 	.word	0x000004b8
        /*0860*/ 	.short	0x0100
        /*0862*/ 	.byte	0x08
	.zero		1


	//   ....[124]....
        /*0864*/ 	.word	0x00000a10
        /*0868*/ 	.word	0x000000ff
        /*086c*/ 	.word	0x000001f0
        /*0870*/ 	.short	0x0100
        /*0872*/ 	.byte	0x08
	.zero		1


	//   ....[125]....
        /*0874*/ 	.word	0x00000a20
        /*0878*/ 	.word	0x000000ff
        /*087c*/ 	.word	0x000004c0
        /*0880*/ 	.short	0x0100
        /*0882*/ 	.byte	0x08
	.zero		1


	//   ....[126]....
        /*0884*/ 	.word	0x00000a30
        /*0888*/ 	.word	0x000000ff
        /*088c*/ 	.word	0x000001f8
        /*0890*/ 	.short	0x0100
        /*0892*/ 	.byte	0x08
	.zero		1


	//   ....[127]....
        /*0894*/ 	.word	0x00000a40
        /*0898*/ 	.word	0x000000ff
        /*089c*/ 	.word	0x000004c8
        /*08a0*/ 	.short	0x0100
        /*08a2*/ 	.byte	0x08
	.zero		1


	//   ....[128]....
        /*08a4*/ 	.word	0x00000a50
        /*08a8*/ 	.word	0x000000ff
        /*08ac*/ 	.word	0x00000200
        /*08b0*/ 	.short	0x0100
        /*08b2*/ 	.byte	0x08
	.zero		1


	//   ....[129]....
        /*08b4*/ 	.word	0x00000a60
        /*08b8*/ 	.word	0x000000ff
        /*08bc*/ 	.word	0x000004d0
        /*08c0*/ 	.short	0x0100
        /*08c2*/ 	.byte	0x08
	.zero		1


	//   ....[130]....
        /*08c4*/ 	.word	0x00000a70
        /*08c8*/ 	.word	0x000000ff
        /*08cc*/ 	.word	0x00000208
        /*08d0*/ 	.short	0x0100
        /*08d2*/ 	.byte	0x08
	.zero		1


	//   ....[131]....
        /*08d4*/ 	.word	0x00000a80
        /*08d8*/ 	.word	0x000000ff
        /*08dc*/ 	.word	0x000004d8
        /*08e0*/ 	.short	0x0100
        /*08e2*/ 	.byte	0x08
	.zero		1


	//   ....[132]....
        /*08e4*/ 	.word	0x00000a90
        /*08e8*/ 	.word	0x000000ff
        /*08ec*/ 	.word	0x00000210
        /*08f0*/ 	.short	0x0100
        /*08f2*/ 	.byte	0x08
	.zero		1


	//   ....[133]....
        /*08f4*/ 	.word	0x00000aa0
        /*08f8*/ 	.word	0x000000ff
        /*08fc*/ 	.word	0x000004e0
        /*0900*/ 	.short	0x0100
        /*0902*/ 	.byte	0x08
	.zero		1


	//   ....[134]....
        /*0904*/ 	.word	0x00000ab0
        /*0908*/ 	.word	0x000000ff
        /*090c*/ 	.word	0x00000218
        /*0910*/ 	.short	0x0100
        /*0912*/ 	.byte	0x08
	.zero		1


	//   ....[135]....
        /*0914*/ 	.word	0x00000ac0
        /*0918*/ 	.word	0x000000ff
        /*091c*/ 	.word	0x000004e8
        /*0920*/ 	.short	0x0100
        /*0922*/ 	.byte	0x08
	.zero		1


	//   ....[136]....
        /*0924*/ 	.word	0x00000ad0
        /*0928*/ 	.word	0x000000ff
        /*092c*/ 	.word	0x00000220
        /*0930*/ 	.short	0x0100
        /*0932*/ 	.byte	0x08
	.zero		1


	//   ....[137]....
        /*0934*/ 	.word	0x00000ae0
        /*0938*/ 	.word	0x000000ff
        /*093c*/ 	.word	0x000004f0
        /*0940*/ 	.short	0x0100
        /*0942*/ 	.byte	0x08
	.zero		1


	//   ....[138]....
        /*0944*/ 	.word	0x00000af0
        /*0948*/ 	.word	0x000000ff
        /*094c*/ 	.word	0x00000228
        /*0950*/ 	.short	0x0100
        /*0952*/ 	.byte	0x08
	.zero		1


	//   ....[139]....
        /*0954*/ 	.word	0x00000b00
        /*0958*/ 	.word	0x000000ff
        /*095c*/ 	.word	0x000004f8
        /*0960*/ 	.short	0x0100
        /*0962*/ 	.byte	0x08
	.zero		1


	//   ....[140]....
        /*0964*/ 	.word	0x00000b10
        /*0968*/ 	.word	0x000000ff
        /*096c*/ 	.word	0x00000230
        /*0970*/ 	.short	0x0100
        /*0972*/ 	.byte	0x08
	.zero		1


	//   ....[141]....
        /*0974*/ 	.word	0x00000b20
        /*0978*/ 	.word	0x000000ff
        /*097c*/ 	.word	0x00000500
        /*0980*/ 	.short	0x0100
        /*0982*/ 	.byte	0x08
	.zero		1


	//   ....[142]....
        /*0984*/ 	.word	0x00000b30
        /*0988*/ 	.word	0x000000ff
        /*098c*/ 	.word	0x00000238
        /*0990*/ 	.short	0x0100
        /*0992*/ 	.byte	0x08
	.zero		1


	//   ....[143]....
        /*0994*/ 	.word	0x00000b40
        /*0998*/ 	.word	0x000000ff
        /*099c*/ 	.word	0x00000508
        /*09a0*/ 	.short	0x0100
        /*09a2*/ 	.byte	0x08
	.zero		1


	//   ....[144]....
        /*09a4*/ 	.word	0x00000b50
        /*09a8*/ 	.word	0x000000ff
        /*09ac*/ 	.word	0x00000240
        /*09b0*/ 	.short	0x0100
        /*09b2*/ 	.byte	0x08
	.zero		1


	//   ....[145]....
        /*09b4*/ 	.word	0x00000b60
        /*09b8*/ 	.word	0x000000ff
        /*09bc*/ 	.word	0x00000510
        /*09c0*/ 	.short	0x0100
        /*09c2*/ 	.byte	0x08
	.zero		1


	//   ....[146]....
        /*09c4*/ 	.word	0x00000b70
        /*09c8*/ 	.word	0x000000ff
        /*09cc*/ 	.word	0x00000248
        /*09d0*/ 	.short	0x0100
        /*09d2*/ 	.byte	0x08
	.zero		1


	//   ....[147]....
        /*09d4*/ 	.word	0x00000b80
        /*09d8*/ 	.word	0x000000ff
        /*09dc*/ 	.word	0x00000518
        /*09e0*/ 	.short	0x0100
        /*09e2*/ 	.byte	0x08
	.zero		1


	//   ....[148]....
        /*09e4*/ 	.word	0x00000b90
        /*09e8*/ 	.word	0x000000ff
        /*09ec*/ 	.word	0x00000250
        /*09f0*/ 	.short	0x0100
        /*09f2*/ 	.byte	0x08
	.zero		1


	//   ....[149]....
        /*09f4*/ 	.word	0x00000ba0
        /*09f8*/ 	.word	0x000000ff
        /*09fc*/ 	.word	0x00000520
        /*0a00*/ 	.short	0x0100
        /*0a02*/ 	.byte	0x08
	.zero		1


	//   ....[150]....
        /*0a04*/ 	.word	0x00000bb0
        /*0a08*/ 	.word	0x000000ff
        /*0a0c*/ 	.word	0x00000258
        /*0a10*/ 	.short	0x0100
        /*0a12*/ 	.byte	0x08
	.zero		1


	//   ....[151]....
        /*0a14*/ 	.word	0x00000bc0
        /*0a18*/ 	.word	0x000000ff
        /*0a1c*/ 	.word	0x00000528
        /*0a20*/ 	.short	0x0100
        /*0a22*/ 	.byte	0x08
	.zero		1


	//   ....[152]....
        /*0a24*/ 	.word	0x00000bd0
        /*0a28*/ 	.word	0x000000ff
        /*0a2c*/ 	.word	0x00000260
        /*0a30*/ 	.short	0x0100
        /*0a32*/ 	.byte	0x08
	.zero		1


	//   ....[153]....
        /*0a34*/ 	.word	0x00000be0
        /*0a38*/ 	.word	0x000000ff
        /*0a3c*/ 	.word	0x00000530
        /*0a40*/ 	.short	0x0100
        /*0a42*/ 	.byte	0x08
	.zero		1


	//   ....[154]....
        /*0a44*/ 	.word	0x00000bf0
        /*0a48*/ 	.word	0x000000ff
        /*0a4c*/ 	.word	0x00000268
        /*0a50*/ 	.short	0x0100
        /*0a52*/ 	.byte	0x08
	.zero		1


	//   ....[155]....
        /*0a54*/ 	.word	0x00000c00
        /*0a58*/ 	.word	0x000000ff
        /*0a5c*/ 	.word	0x00000538
        /*0a60*/ 	.short	0x0100
        /*0a62*/ 	.byte	0x08
	.zero		1


	//   ....[156]....
        /*0a64*/ 	.word	0x00000c10
        /*0a68*/ 	.word	0x000000ff
        /*0a6c*/ 	.word	0x00000270
        /*0a70*/ 	.short	0x0100
        /*0a72*/ 	.byte	0x08
	.zero		1


	//   ....[157]....
        /*0a74*/ 	.word	0x00000c20
        /*0a78*/ 	.word	0x000000ff
        /*0a7c*/ 	.word	0x00000540
        /*0a80*/ 	.short	0x0100
        /*0a82*/ 	.byte	0x08
	.zero		1


	//   ....[158]....
        /*0a84*/ 	.word	0x00000c30
        /*0a88*/ 	.word	0x000000ff
        /*0a8c*/ 	.word	0x00000278
        /*0a90*/ 	.short	0x0100
        /*0a92*/ 	.byte	0x08
	.zero		1


	//   ....[159]....
        /*0a94*/ 	.word	0x00000c40
        /*0a98*/ 	.word	0x000000ff
        /*0a9c*/ 	.word	0x00000548
        /*0aa0*/ 	.short	0x0100
        /*0aa2*/ 	.byte	0x08
	.zero		1


	//   ....[160]....
        /*0aa4*/ 	.word	0x00000c50
        /*0aa8*/ 	.word	0x000000ff
        /*0aac*/ 	.word	0x00000280
        /*0ab0*/ 	.short	0x0100
        /*0ab2*/ 	.byte	0x08
	.zero		1


	//   ....[161]....
        /*0ab4*/ 	.word	0x00000c60
        /*0ab8*/ 	.word	0x000000ff
        /*0abc*/ 	.word	0x00000550
        /*0ac0*/ 	.short	0x0100
        /*0ac2*/ 	.byte	0x08
	.zero		1


	//   ....[162]....
        /*0ac4*/ 	.word	0x00000c70
        /*0ac8*/ 	.word	0x000000ff
        /*0acc*/ 	.word	0x00000288
        /*0ad0*/ 	.short	0x0100
        /*0ad2*/ 	.byte	0x08
	.zero		1


	//   ....[163]....
        /*0ad4*/ 	.word	0x00000c80
        /*0ad8*/ 	.word	0x000000ff
        /*0adc*/ 	.word	0x00000558
        /*0ae0*/ 	.short	0x0100
        /*0ae2*/ 	.byte	0x08
	.zero		1


	//   ....[164]....
        /*0ae4*/ 	.word	0x00000c90
        /*0ae8*/ 	.word	0x000000ff
        /*0aec*/ 	.word	0x00000290
        /*0af0*/ 	.short	0x0100
        /*0af2*/ 	.byte	0x08
	.zero		1


	//   ....[165]....
        /*0af4*/ 	.word	0x00000ca0
        /*0af8*/ 	.word	0x000000ff
        /*0afc*/ 	.word	0x00000560
        /*0b00*/ 	.short	0x0100
        /*0b02*/ 	.byte	0x08
	.zero		1


	//   ....[166]....
        /*0b04*/ 	.word	0x00000cb0
        /*0b08*/ 	.word	0x000000ff
        /*0b0c*/ 	.word	0x00000298
        /*0b10*/ 	.short	0x0100
        /*0b12*/ 	.byte	0x08
	.zero		1


	//   ....[167]....
        /*0b14*/ 	.word	0x00000cc0
        /*0b18*/ 	.word	0x000000ff
        /*0b1c*/ 	.word	0x00000568
        /*0b20*/ 	.short	0x0100
        /*0b22*/ 	.byte	0x08
	.zero		1


	//   ....[168]....
        /*0b24*/ 	.word	0x00000cd0
        /*0b28*/ 	.word	0x000000ff
        /*0b2c*/ 	.word	0x000002a0
        /*0b30*/ 	.short	0x0100
        /*0b32*/ 	.byte	0x08
	.zero		1


	//   ....[169]....
        /*0b34*/ 	.word	0x00000ce0
        /*0b38*/ 	.word	0x000000ff
        /*0b3c*/ 	.word	0x00000570
        /*0b40*/ 	.short	0x0100
        /*0b42*/ 	.byte	0x08
	.zero		1


	//   ....[170]....
        /*0b44*/ 	.word	0x00000cf0
        /*0b48*/ 	.word	0x000000ff
        /*0b4c*/ 	.word	0x000002a8
        /*0b50*/ 	.short	0x0100
        /*0b52*/ 	.byte	0x08
	.zero		1


	//   ....[171]....
        /*0b54*/ 	.word	0x00000d00
        /*0b58*/ 	.word	0x000000ff
        /*0b5c*/ 	.word	0x00000578
        /*0b60*/ 	.short	0x0100
        /*0b62*/ 	.byte	0x08
	.zero		1


	//   ....[172]....
        /*0b64*/ 	.word	0x00000d10
        /*0b68*/ 	.word	0x000000ff
        /*0b6c*/ 	.word	0x000002b0
        /*0b70*/ 	.short	0x0100
        /*0b72*/ 	.byte	0x08
	.zero		1


	//   ....[173]....
        /*0b74*/ 	.word	0x00000d20
        /*0b78*/ 	.word	0x000000ff
        /*0b7c*/ 	.word	0x00000580
        /*0b80*/ 	.short	0x0100
        /*0b82*/ 	.byte	0x08
	.zero		1


	//   ....[174]....
        /*0b84*/ 	.word	0x00000d30
        /*0b88*/ 	.word	0x000000ff
        /*0b8c*/ 	.word	0x000002b8
        /*0b90*/ 	.short	0x0100
        /*0b92*/ 	.byte	0x08
	.zero		1


	//   ....[175]....
        /*0b94*/ 	.word	0x00000d40
        /*0b98*/ 	.word	0x000000ff
        /*0b9c*/ 	.word	0x00000588
        /*0ba0*/ 	.short	0x0100
        /*0ba2*/ 	.byte	0x08
	.zero		1


	//   ....[176]....
        /*0ba4*/ 	.word	0x00000d50
        /*0ba8*/ 	.word	0x000000ff
        /*0bac*/ 	.word	0x000002c0
        /*0bb0*/ 	.short	0x0100
        /*0bb2*/ 	.byte	0x08
	.zero		1


	//   ....[177]....
        /*0bb4*/ 	.word	0x00000d60
        /*0bb8*/ 	.word	0x000000ff
        /*0bbc*/ 	.word	0x00000590
        /*0bc0*/ 	.short	0x0100
        /*0bc2*/ 	.byte	0x08
	.zero		1


	//   ....[178]....
        /*0bc4*/ 	.word	0x00000d70
        /*0bc8*/ 	.word	0x000000ff
        /*0bcc*/ 	.word	0x000002c8
        /*0bd0*/ 	.short	0x0100
        /*0bd2*/ 	.byte	0x08
	.zero		1


	//   ....[179]....
        /*0bd4*/ 	.word	0x00000d80
        /*0bd8*/ 	.word	0x000000ff
        /*0bdc*/ 	.word	0x00000598
        /*0be0*/ 	.short	0x0100
        /*0be2*/ 	.byte	0x08
	.zero		1


	//   ....[180]....
        /*0be4*/ 	.word	0x000012e0
        /*0be8*/ 	.word	0x000000ff
        /*0bec*/ 	.word	0x000005d0
        /*0bf0*/ 	.short	0x0100
        /*0bf2*/ 	.byte	0x08
	.zero		1


	//   ....[181]....
        /*0bf4*/ 	.word	0x00001380
        /*0bf8*/ 	.word	0x000000ff
        /*0bfc*/ 	.word	0x000005d8
        /*0c00*/ 	.short	0x0100
        /*0c02*/ 	.byte	0x08
	.zero		1


	//   ....[182]....
        /*0c04*/ 	.word	0x000013c0
        /*0c08*/ 	.word	0x000000ff
        /*0c0c*/ 	.word	0x000005b0
        /*0c10*/ 	.short	0x0100
        /*0c12*/ 	.byte	0x09
	.zero		1


	//   ....[183]....
        /*0c14*/ 	.word	0x000013d0
        /*0c18*/ 	.word	0x000000ff
        /*0c1c*/ 	.word	0x000005b8
        /*0c20*/ 	.short	0x0100
        /*0c22*/ 	.byte	0x09
	.zero		1


	//   ....[184]....
        /*0c24*/ 	.word	0x000013e0
        /*0c28*/ 	.word	0x000000ff
        /*0c2c*/ 	.word	0x000005c0
        /*0c30*/ 	.short	0x0100
        /*0c32*/ 	.byte	0x09
	.zero		1


	//   ....[185]....
        /*0c34*/ 	.word	0x000013f0
        /*0c38*/ 	.word	0x000000ff
        /*0c3c*/ 	.word	0x000005c8
        /*0c40*/ 	.short	0x0100
        /*0c42*/ 	.byte	0x09
	.zero		1


	//   ....[186]....
        /*0c44*/ 	.word	0x000022f0
        /*0c48*/ 	.word	0x000000ff
        /*0c4c*/ 	.word	0xfffffff8
        /*0c50*/ 	.short	0x010a
        /*0c52*/ 	.byte	0x30
	.zero		1


	//   ....[187]....
        /*0c54*/ 	.word	0x000024b0
        /*0c58*/ 	.word	0x00000003
        /*0c5c*/ 	.word	0x00000000
        /*0c60*/ 	.short	0x010a
        /*0c62*/ 	.byte	0x3f
	.zero		1


	//   ....[188]....
        /*0c64*/ 	.word	0x000024f0
        /*0c68*/ 	.word	0x00000003
        /*0c6c*/ 	.word	0x00000000
        /*0c70*/ 	.short	0x010a
        /*0c72*/ 	.byte	0x3f
	.zero		1


	//   ....[189]....
        /*0c74*/ 	.word	0x00002680
        /*0c78*/ 	.word	0x000000ff
        /*0c7c*/ 	.word	0x00000000
        /*0c80*/ 	.short	0x010a
        /*0c82*/ 	.byte	0x04
	.zero		1


	//   ....[190]....
        /*0c84*/ 	.word	0x000026c0
        /*0c88*/ 	.word	0x000000ff
        /*0c8c*/ 	.word	0x00000000
        /*0c90*/ 	.short	0x010a
        /*0c92*/ 	.byte	0x04
	.zero		1


	//   ....[191]....
        /*0c94*/ 	.word	0x000027b0
        /*0c98*/ 	.word	0x00000004
        /*0c9c*/ 	.word	0x00000000
        /*0ca0*/ 	.short	0x0101
        /*0ca2*/ 	.byte	0x3f
	.zero		1


	//   ....[192]....
        /*0ca4*/ 	.word	0x000028c0
        /*0ca8*/ 	.word	0x00000003
        /*0cac*/ 	.word	0x00000000
        /*0cb0*/ 	.short	0x0101
        /*0cb2*/ 	.byte	0x2d
	.zero		1


	//   ....[193]....
        /*0cb4*/ 	.word	0x000029e0
        /*0cb8*/ 	.word	0x00000000
        /*0cbc*/ 	.word	0x00000000
        /*0cc0*/ 	.short	0x0101
        /*0cc2*/ 	.byte	0x3f
	.zero		1


	//   ....[194]....
        /*0cc4*/ 	.word	0x00002a60
        /*0cc8*/ 	.word	0x000000ff
        /*0ccc*/ 	.word	0x00000008
        /*0cd0*/ 	.short	0x010a
        /*0cd2*/ 	.byte	0x30
	.zero		1


	//   ....[195]....
        /*0cd4*/ 	.word	0x00003800
        /*0cd8*/ 	.word	0x00000000
        /*0cdc*/ 	.word	0x00000000
        /*0ce0*/ 	.short	0x0101
        /*0ce2*/ 	.byte	0x2d
	.zero		1


	//   ....[196]....
        /*0ce4*/ 	.word	0x00004110
        /*0ce8*/ 	.word	0x0000000d
        /*0cec*/ 	.word	0x000002d0
        /*0cf0*/ 	.short	0x010a
        /*0cf2*/ 	.byte	0x3f
	.zero		1


	//   ....[197]....
        /*0cf4*/ 	.word	0x000044d0
        /*0cf8*/ 	.word	0x0000000c
        /*0cfc*/ 	.word	0x000005d8
        /*0d00*/ 	.short	0x0101
        /*0d02*/ 	.byte	0x3f
	.zero		1


	//   ....[198]....
        /*0d04*/ 	.word	0x00004c40
        /*0d08*/ 	.word	0x00000005
        /*0d0c*/ 	.word	0x00000000
        /*0d10*/ 	.short	0x010a
        /*0d12*/ 	.byte	0x3f
	.zero		1


	//   ....[199]....
        /*0d14*/ 	.word	0x00004cc0
        /*0d18*/ 	.word	0x00000008
        /*0d1c*/ 	.word	0x00000000
        /*0d20*/ 	.short	0x010a
        /*0d22*/ 	.byte	0x3f
	.zero		1


	//   ....[200]....
        /*0d24*/ 	.word	0x00004d80
        /*0d28*/ 	.word	0x00000003
        /*0d2c*/ 	.word	0xfffffff8
        /*0d30*/ 	.short	0x010a
        /*0d32*/ 	.byte	0x3f
	.zero		1


	//   ....[201]....
        /*0d34*/ 	.word	0x00004dd0
        /*0d38*/ 	.word	0x00000003
        /*0d3c*/ 	.word	0x00000000
        /*0d40*/ 	.short	0x010a
        /*0d42*/ 	.byte	0x3f
	.zero		1


	//   ....[202]....
        /*0d44*/ 	.word	0x00004e30
        /*0d48*/ 	.word	0x00000005
        /*0d4c*/ 	.word	0x00000000
        /*0d50*/ 	.short	0x010a
        /*0d52*/ 	.byte	0x3f
	.zero		1


	//   ....[203]....
        /*0d54*/ 	.word	0x00004e90
        /*0d58*/ 	.word	0x00000003
        /*0d5c*/ 	.word	0x00000008
        /*0d60*/ 	.short	0x010a
        /*0d62*/ 	.byte	0x3f
	.zero		1


	//   ....[204]....
        /*0d64*/ 	.word	0x00004f60
        /*0d68*/ 	.word	0x0000000d
        /*0d6c*/ 	.word	0x000002d0
        /*0d70*/ 	.short	0x010a
        /*0d72*/ 	.byte	0x3f
	.zero		1


	//   ....[205]....
        /*0d74*/ 	.word	0x00005030
        /*0d78*/ 	.word	0x00000005
        /*0d7c*/ 	.word	0x00000000
        /*0d80*/ 	.short	0x010a
        /*0d82*/ 	.byte	0x3f
	.zero		1


	//   ....[206]....
        /*0d84*/ 	.word	0x00005080
        /*0d88*/ 	.word	0x00000008
        /*0d8c*/ 	.word	0x00000000
        /*0d90*/ 	.short	0x010a
        /*0d92*/ 	.byte	0x3f
	.zero		1


	//----- nvinfo : EIATTR_NUM_MBARRIERS
	.align		4
.L_35:
        /*0d94*/ 	.byte	0x03, 0x38
        /*0d96*/ 	.short	0x00ba


	//----- nvinfo : EIATTR_EXIT_INSTR_OFFSETS
	.align		4
        /*0d98*/ 	.byte	0x04, 0x1c
        /*0d9a*/ 	.short	(.L_37 - .L_36)


	//   ....[0]....
.L_36:
        /*0d9c*/ 	.word	0x00001f00


	//   ....[1]....
        /*0da0*/ 	.word	0x00001f60


	//   ....[2]....
        /*0da4*/ 	.word	0x00003de0


	//   ....[3]....
        /*0da8*/ 	.word	0x00003e20


	//   ....[4]....
        /*0dac*/ 	.word	0x00004b70


	//   ....[5]....
        /*0db0*/ 	.word	0x00004d60


	//----- nvinfo : EIATTR_MAX_THREADS
	.align		4
.L_37:
        /*0db4*/ 	.byte	0x04, 0x05
        /*0db6*/ 	.short	(.L_39 - .L_38)
.L_38:
        /*0db8*/ 	.word	0x00000180
        /*0dbc*/ 	.word	0x00000001
        /*0dc0*/ 	.word	0x00000001


	//----- nvinfo : EIATTR_CRS_STACK_SIZE
	.align		4
.L_39:
        /*0dc4*/ 	.byte	0x04, 0x1e
        /*0dc6*/ 	.short	(.L_41 - .L_40)
.L_40:
        /*0dc8*/ 	.word	0x00000000


	//----- nvinfo : EIATTR_CBANK_PARAM_SIZE
	.align		4
.L_41:
        /*0dcc*/ 	.byte	0x03, 0x19
        /*0dce*/ 	.short	0x0470


	//----- nvinfo : EIATTR_PARAM_CBANK
	.align		4
        /*0dd0*/ 	.byte	0x04, 0x0a
        /*0dd2*/ 	.short	(.L_43 - .L_42)
	.align		4
.L_42:
        /*0dd4*/ 	.word	index@(.nv.constant0._ZN7cutlass13device_kernelINS_4gemm6kernel13GemmUniversalIN4cute5tupleIJiiiiEEENS1_10collective13CollectiveMmaINS1_34MainloopSm90TmaGmmaWarpSpecializedILi90ENS5_IJNS4_1CILi2EEENSA_ILi1EEESC_EEENS1_32KernelTmaWarpSpecializedPingpongEEENS5_IJNSA_ILi64EEENSA_ILi16EEESH_EEENS_6half_tENS5_IJlSC_lEEESJ_SK_NS4_8TiledMMAINS4_8MMA_AtomIJNS4_4SM904GMMA25MMA_64x16x16_F32F16F16_SSILNSO_5MajorE0ELSQ_0ELNSO_7ScaleInE1ELSR_1EEEEEENS4_6LayoutINS5_IJSC_SC_SC_EEENS5_IJNSA_ILi0EEESW_SW_EEEEENS5_IJNS4_10UnderscoreESZ_SZ_EEEEENS4_13SM90_TMA_LOADENS4_14ComposedLayoutINS4_7SwizzleILi1ELi4ELi3EEENS4_18smem_ptr_flag_bitsILi16EEENSU_INS5_IJNSA_ILi8EEESH_EEENS5_IJSH_SC_EEEEEEEvNS4_8identityENS4_23SM90_TMA_LOAD_MULTICASTES1C_vS1D_EENS_8epilogue10collective6detail29Sm90TmaWarpSpecializedAdapterINS1H_15DefaultEpilogueISJ_SK_SK_NS1G_6thread17LinearCombinationISJ_Li1EffLNS1L_9ScaleType4KindE0ELNS_15FloatRoundStyleE2ESJ_EENS1_15EpilogueDefaultEEEEEvvEEEEvNT_6ParamsE)
        /*0dd8*/ 	.short	0x0210
        /*0dda*/ 	.short	0x0470


	//----- nvinfo : EIATTR_SW_WAR
	.align		4
.L_43:
        /*0ddc*/ 	.byte	0x04, 0x36
        /*0dde*/ 	.short	(.L_45 - .L_44)
.L_44:
        /*0de0*/ 	.word	0x00000008
.L_45:


//--------------------- .nv.callgraph             --------------------------
	.section	.nv.callgraph,"",@"SHT_CUDA_CALLGRAPH"
	.align	4
	.sectionentsize	8
	.align		4
        /*0000*/ 	.word	0x00000000
	.align		4
        /*0004*/ 	.word	0xffffffff
	.align		4
        /*0008*/ 	.word	index@(_ZN7cutlass13device_kernelINS_4gemm6kernel13GemmUniversalIN4cute5tupleIJiiiiEEENS1_10collective13CollectiveMmaINS1_34MainloopSm90TmaGmmaWarpSpecializedILi90ENS5_IJNS4_1CILi2EEENSA_ILi1EEESC_EEENS1_32KernelTmaWarpSpecializedPingpongEEENS5_IJNSA_ILi64EEENSA_ILi16EEESH_EEENS_6half_tENS5_IJlSC_lEEESJ_SK_NS4_8TiledMMAINS4_8MMA_AtomIJNS4_4SM904GMMA25MMA_64x16x16_F32F16F16_SSILNSO_5MajorE0ELSQ_0ELNSO_7ScaleInE1ELSR_1EEEEEENS4_6LayoutINS5_IJSC_SC_SC_EEENS5_IJNSA_ILi0EEESW_SW_EEEEENS5_IJNS4_10UnderscoreESZ_SZ_EEEEENS4_13SM90_TMA_LOADENS4_14ComposedLayoutINS4_7SwizzleILi1ELi4ELi3EEENS4_18smem_ptr_flag_bitsILi16EEENSU_INS5_IJNSA_ILi8EEESH_EEENS5_IJSH_SC_EEEEEEEvNS4_8identityENS4_23SM90_TMA_LOAD_MULTICASTES1C_vS1D_EENS_8epilogue10collective6detail29Sm90TmaWarpSpecializedAdapterINS1H_15DefaultEpilogueISJ_SK_SK_NS1G_6thread17LinearCombinationISJ_Li1EffLNS1L_9ScaleType4KindE0ELNS_15FloatRoundStyleE2ESJ_EENS1_15EpilogueDefaultEEEEEvvEEEEvNT_6ParamsE)
	.align		4
        /*000c*/ 	.word	index@(__assertfail)
	.align		4
        /*0010*/ 	.word	0x00000000
	.align		4
        /*0014*/ 	.word	0xfffffffe
	.align		4
        /*0018*/ 	.word	0x00000000
	.align		4
        /*001c*/ 	.word	0xfffffffd
	.align		4
        /*0020*/ 	.word	0x00000000
	.align		4
        /*0024*/ 	.word	0xfffffffc


//--------------------- .nv.constant4             --------------------------
	.section	.nv.constant4,"a",@progbits
	.align	8
	.align		8
.nv.constant4:
        /*0000*/ 	.dword	__assertfail
	.align		8
        /*0008*/ 	.dword	__unnamed_1
	.align		8
        /*0010*/ 	.dword	_ZN40_INTERNAL_90acac2e_4_k_cu_4cd2c28b_157724cuda3std3__45__cpo5beginE
	.align		8
        /*0018*/ 	.dword	_ZN40_INTERNAL_90acac2e_4_k_cu_4cd2c28b_157724cuda3std3__45__cpo3endE
	.align		8
        /*0020*/ 	.dword	_ZN40_INTERNAL_90acac2e_4_k_cu_4cd2c28b_157724cuda3std3__45__cpo6cbeginE
	.align		8
        /*0028*/ 	.dword	_ZN40_INTERNAL_90acac2e_4_k_cu_4cd2c28b_157724cuda3std3__45__cpo4cendE
	.align		8
        /*0030*/ 	.dword	_ZN40_INTERNAL_90acac2e_4_k_cu_4cd2c28b_157724cuda3std3__442_GLOBAL__N__90acac2e_4_k_cu_4cd2c28b_157726ignoreE
	.align		8
        /*0038*/ 	.dword	_ZN40_INTERNAL_90acac2e_4_k_cu_4cd2c28b_157724cuda3std3__419piecewise_constructE
	.align		8
        /*0040*/ 	.dword	_ZN40_INTERNAL_90acac2e_4_k_cu_4cd2c28b_157724cuda3std3__48in_placeE
	.align		8
        /*0048*/ 	.dword	_ZN40_INTERNAL_90acac2e_4_k_cu_4cd2c28b_157724cuda3std6ranges3__45__cpo4swapE
	.align		8
        /*0050*/ 	.dword	_ZN40_INTERNAL_90acac2e_4_k_cu_4cd2c28b_157724cuda3std6ranges3__45__cpo9iter_moveE
	.align		8
        /*0058*/ 	.dword	_ZN40_INTERNAL_90acac2e_4_k_cu_4cd2c28b_157724cute7productE
	.align		8
        /*0060*/ 	.dword	_ZN40_INTERNAL_90acac2e_4_k_cu_4cd2c28b_157724cute1_E
	.align		8
        /*0068*/ 	.dword	$str$22
	.align		8
        /*0070*/ 	.dword	$str$23


//--------------------- .text._ZN7cutlass13device_kernelINS_4gemm6kernel13GemmUniversalIN4cute5tupleIJiiiiEEENS1_10collective13CollectiveMmaINS1_34MainloopSm90TmaGmmaWarpSpecializedILi90ENS5_IJNS4_1CILi2EEENSA_ILi1EEESC_EEENS1_32KernelTmaWarpSpecializedPingpongEEENS5_IJNSA_ILi64EEENSA_ILi16EEESH_EEENS_6half_tENS5_IJlSC_lEEESJ_SK_NS4_8TiledMMAINS4_8MMA_AtomIJNS4_4SM904GMMA25MMA_64x16x16_F32F16F16_SSILNSO_5MajorE0ELSQ_0ELNSO_7ScaleInE1ELSR_1EEEEEENS4_6LayoutINS5_IJSC_SC_SC_EEENS5_IJNSA_ILi0EEESW_SW_EEEEENS5_IJNS4_10UnderscoreESZ_SZ_EEEEENS4_13SM90_TMA_LOADENS4_14ComposedLayoutINS4_7SwizzleILi1ELi4ELi3EEENS4_18smem_ptr_flag_bitsILi16EEENSU_INS5_IJNSA_ILi8EEESH_EEENS5_IJSH_SC_EEEEEEEvNS4_8identityENS4_23SM90_TMA_LOAD_MULTICASTES1C_vS1D_EENS_8epilogue10collective6detail29Sm90TmaWarpSpecializedAdapterINS1H_15DefaultEpilogueISJ_SK_SK_NS1G_6thread17LinearCombinationISJ_Li1EffLNS1L_9ScaleType4KindE0ELNS_15FloatRoundStyleE2ESJ_EENS1_15EpilogueDefaultEEEEEvvEEEEvNT_6ParamsE --------------------------
	.section	.text._ZN7cutlass13device_kernelINS_4gemm6kernel13GemmUniversalIN4cute5tupleIJiiiiEEENS1_10collective13CollectiveMmaINS1_34MainloopSm90TmaGmmaWarpSpecializedILi90ENS5_IJNS4_1CILi2EEENSA_ILi1EEESC_EEENS1_32KernelTmaWarpSpecializedPingpongEEENS5_IJNSA_ILi64EEENSA_ILi16EEESH_EEENS_6half_tENS5_IJlSC_lEEESJ_SK_NS4_8TiledMMAINS4_8MMA_AtomIJNS4_4SM904GMMA25MMA_64x16x16_F32F16F16_SSILNSO_5MajorE0ELSQ_0ELNSO_7ScaleInE1ELSR_1EEEEEENS4_6LayoutINS5_IJSC_SC_SC_EEENS5_IJNSA_ILi0EEESW_SW_EEEEENS5_IJNS4_10UnderscoreESZ_SZ_EEEEENS4_13SM90_TMA_LOADENS4_14ComposedLayoutINS4_7SwizzleILi1ELi4ELi3EEENS4_18smem_ptr_flag_bitsILi16EEENSU_INS5_IJNSA_ILi8EEESH_EEENS5_IJSH_SC_EEEEEEEvNS4_8identityENS4_23SM90_TMA_LOAD_MULTICASTES1C_vS1D_EENS_8epilogue10collective6detail29Sm90TmaWarpSpecializedAdapterINS1H_15DefaultEpilogueISJ_SK_SK_NS1G_6thread17LinearCombinationISJ_Li1EffLNS1L_9ScaleType4KindE0ELNS_15FloatRoundStyleE2ESJ_EENS1_15EpilogueDefaultEEEEEvvEEEEvNT_6ParamsE,"ax",@progbits
	.align	128
.text._ZN7cutlass13device_kernelINS_4gemm6kernel13GemmUniversalIN4cute5tupleIJiiiiEEENS1_10collective13CollectiveMmaINS1_34MainloopSm90TmaGmmaWarpSpecializedILi90ENS5_IJNS4_1CILi2EEENSA_ILi1EEESC_EEENS1_32KernelTmaWarpSpecializedPingpongEEENS5_IJNSA_ILi64EEENSA_ILi16EEESH_EEENS_6half_tENS5_IJlSC_lEEESJ_SK_NS4_8TiledMMAINS4_8MMA_AtomIJNS4_4SM904GMMA25MMA_64x16x16_F32F16F16_SSILNSO_5MajorE0ELSQ_0ELNSO_7ScaleInE1ELSR_1EEEEEENS4_6LayoutINS5_IJSC_SC_SC_EEENS5_IJNSA_ILi0EEESW_SW_EEEEENS5_IJNS4_10UnderscoreESZ_SZ_EEEEENS4_13SM90_TMA_LOADENS4_14ComposedLayoutINS4_7SwizzleILi1ELi4ELi3EEENS4_18smem_ptr_flag_bitsILi16EEENSU_INS5_IJNSA_ILi8EEESH_EEENS5_IJSH_SC_EEEEEEEvNS4_8identityENS4_23SM90_TMA_LOAD_MULTICASTES1C_vS1D_EENS_8epilogue10collective6detail29Sm90TmaWarpSpecializedAdapterINS1H_15DefaultEpilogueISJ_SK_SK_NS1G_6thread17LinearCombinationISJ_Li1EffLNS1L_9ScaleType4KindE0ELNS_15FloatRoundStyleE2ESJ_EENS1_15EpilogueDefaultEEEEEvvEEEEvNT_6ParamsE:
        .type           _ZN7cutlass13device_kernelINS_4gemm6kernel13GemmUniversalIN4cute5tupleIJiiiiEEENS1_10collective13CollectiveMmaINS1_34MainloopSm90TmaGmmaWarpSpecializedILi90ENS5_IJNS4_1CILi2EEENSA_ILi1EEESC_EEENS1_32KernelTmaWarpSpecializedPingpongEEENS5_IJNSA_ILi64EEENSA_ILi16EEESH_EEENS_6half_tENS5_IJlSC_lEEESJ_SK_NS4_8TiledMMAINS4_8MMA_AtomIJNS4_4SM904GMMA25MMA_64x16x16_F32F16F16_SSILNSO_5MajorE0ELSQ_0ELNSO_7ScaleInE1ELSR_1EEEEEENS4_6LayoutINS5_IJSC_SC_SC_EEENS5_IJNSA_ILi0EEESW_SW_EEEEENS5_IJNS4_10UnderscoreESZ_SZ_EEEEENS4_13SM90_TMA_LOADENS4_14ComposedLayoutINS4_7SwizzleILi1ELi4ELi3EEENS4_18smem_ptr_flag_bitsILi16EEENSU_INS5_IJNSA_ILi8EEESH_EEENS5_IJSH_SC_EEEEEEEvNS4_8identityENS4_23SM90_TMA_LOAD_MULTICASTES1C_vS1D_EENS_8epilogue10collective6detail29Sm90TmaWarpSpecializedAdapterINS1H_15DefaultEpilogueISJ_SK_SK_NS1G_6thread17LinearCombinationISJ_Li1EffLNS1L_9ScaleType4KindE0ELNS_15FloatRoundStyleE2ESJ_EENS1_15EpilogueDefaultEEEEEvvEEEEvNT_6ParamsE,@function
        .size           _ZN7cutlass13device_kernelINS_4gemm6kernel13GemmUniversalIN4cute5tupleIJiiiiEEENS1_10collective13CollectiveMmaINS1_34MainloopSm90TmaGmmaWarpSpecializedILi90ENS5_IJNS4_1CILi2EEENSA_ILi1EEESC_EEENS1_32KernelTmaWarpSpecializedPingpongEEENS5_IJNSA_ILi64EEENSA_ILi16EEESH_EEENS_6half_tENS5_IJlSC_lEEESJ_SK_NS4_8TiledMMAINS4_8MMA_AtomIJNS4_4SM904GMMA25MMA_64x16x16_F32F16F16_SSILNSO_5MajorE0ELSQ_0ELNSO_7ScaleInE1ELSR_1EEEEEENS4_6LayoutINS5_IJSC_SC_SC_EEENS5_IJNSA_ILi0EEESW_SW_EEEEENS5_IJNS4_10UnderscoreESZ_SZ_EEEEENS4_13SM90_TMA_LOADENS4_14ComposedLayoutINS4_7SwizzleILi1ELi4ELi3EEENS4_18smem_ptr_flag_bitsILi16EEENSU_INS5_IJNSA_ILi8EEESH_EEENS5_IJSH_SC_EEEEEEEvNS4_8identityENS4_23SM90_TMA_LOAD_MULTICASTES1C_vS1D_EENS_8epilogue10collective6detail29Sm90TmaWarpSpecializedAdapterINS1H_15DefaultEpilogueISJ_SK_SK_NS1G_6thread17LinearCombinationISJ_Li1EffLNS1L_9ScaleType4KindE0ELNS_15FloatRoundStyleE2ESJ_EENS1_15EpilogueDefaultEEEEEvvEEEEvNT_6ParamsE,(.L_x_88 - _ZN7cutlass13device_kernelINS_4gemm6kernel13GemmUniversalIN4cute5tupleIJiiiiEEENS1_10collective13CollectiveMmaINS1_34MainloopSm90TmaGmmaWarpSpecializedILi90ENS5_IJNS4_1CILi2EEENSA_ILi1EEESC_EEENS1_32KernelTmaWarpSpecializedPingpongEEENS5_IJNSA_ILi64EEENSA_ILi16EEESH_EEENS_6half_tENS5_IJlSC_lEEESJ_SK_NS4_8TiledMMAINS4_8MMA_AtomIJNS4_4SM904GMMA25MMA_64x16x16_F32F16F16_SSILNSO_5MajorE0ELSQ_0ELNSO_7ScaleInE1ELSR_1EEEEEENS4_6LayoutINS5_IJSC_SC_SC_EEENS5_IJNSA_ILi0EEESW_SW_EEEEENS5_IJNS4_10UnderscoreESZ_SZ_EEEEENS4_13SM90_TMA_LOADENS4_14ComposedLayoutINS4_7SwizzleILi1ELi4ELi3EEENS4_18smem_ptr_flag_bitsILi16EEENSU_INS5_IJNSA_ILi8EEESH_EEENS5_IJSH_SC_EEEEEEEvNS4_8identityENS4_23SM90_TMA_LOAD_MULTICASTES1C_vS1D_EENS_8epilogue10collective6detail29Sm90TmaWarpSpecializedAdapterINS1H_15DefaultEpilogueISJ_SK_SK_NS1G_6thread17LinearCombinationISJ_Li1EffLNS1L_9ScaleType4KindE0ELNS_15FloatRoundStyleE2ESJ_EENS1_15EpilogueDefaultEEEEEvvEEEEvNT_6ParamsE)
        .other          _ZN7cutlass13device_kernelINS_4gemm6kernel13GemmUniversalIN4cute5tupleIJiiiiEEENS1_10collective13CollectiveMmaINS1_34MainloopSm90TmaGmmaWarpSpecializedILi90ENS5_IJNS4_1CILi2EEENSA_ILi1EEESC_EEENS1_32KernelTmaWarpSpecializedPingpongEEENS5_IJNSA_ILi64EEENSA_ILi16EEESH_EEENS_6half_tENS5_IJlSC_lEEESJ_SK_NS4_8TiledMMAINS4_8MMA_AtomIJNS4_4SM904GMMA25MMA_64x16x16_F32F16F16_SSILNSO_5MajorE0ELSQ_0ELNSO_7ScaleInE1ELSR_1EEEEEENS4_6LayoutINS5_IJSC_SC_SC_EEENS5_IJNSA_ILi0EEESW_SW_EEEEENS5_IJNS4_10UnderscoreESZ_SZ_EEEEENS4_13SM90_TMA_LOADENS4_14ComposedLayoutINS4_7SwizzleILi1ELi4ELi3EEENS4_18smem_ptr_flag_bitsILi16EEENSU_INS5_IJNSA_ILi8EEESH_EEENS5_IJSH_SC_EEEEEEEvNS4_8identityENS4_23SM90_TMA_LOAD_MULTICASTES1C_vS1D_EENS_8epilogue10collective6detail29Sm90TmaWarpSpecializedAdapterINS1H_15DefaultEpilogueISJ_SK_SK_NS1G_6thread17LinearCombinationISJ_Li1EffLNS1L_9ScaleType4KindE0ELNS_15FloatRoundStyleE2ESJ_EENS1_15EpilogueDefaultEEEEEvvEEEEvNT_6ParamsE,@"STO_CUDA_ENTRY STV_DEFAULT"
_ZN7cutlass13device_kernelINS_4gemm6kernel13GemmUniversalIN4cute5tupleIJiiiiEEENS1_10collective13CollectiveMmaINS1_34MainloopSm90TmaGmmaWarpSpecializedILi90ENS5_IJNS4_1CILi2EEENSA_ILi1EEESC_EEENS1_32KernelTmaWarpSpecializedPingpongEEENS5_IJNSA_ILi64EEENSA_ILi16EEESH_EEENS_6half_tENS5_IJlSC_lEEESJ_SK_NS4_8TiledMMAINS4_8MMA_AtomIJNS4_4SM904GMMA25MMA_64x16x16_F32F16F16_SSILNSO_5MajorE0ELSQ_0ELNSO_7ScaleInE1ELSR_1EEEEEENS4_6LayoutINS5_IJSC_SC_SC_EEENS5_IJNSA_ILi0EEESW_SW_EEEEENS5_IJNS4_10UnderscoreESZ_SZ_EEEEENS4_13SM90_TMA_LOADENS4_14ComposedLayoutINS4_7SwizzleILi1ELi4ELi3EEENS4_18smem_ptr_flag_bitsILi16EEENSU_INS5_IJNSA_ILi8EEESH_EEENS5_IJSH_SC_EEEEEEEvNS4_8identityENS4_23SM90_TMA_LOAD_MULTICASTES1C_vS1D_EENS_8epilogue10collective6detail29Sm90TmaWarpSpecializedAdapterINS1H_15DefaultEpilogueISJ_SK_SK_NS1G_6thread17LinearCombinationISJ_Li1EffLNS1L_9ScaleType4KindE0ELNS_15FloatRoundStyleE2ESJ_EENS1_15EpilogueDefaultEEEEEvvEEEEvNT_6ParamsE:
[----:B------:R-:W0:Y:S01]  /*0000*/  LDC R1, c[0x0][0x28] ;  /* 0x00000a00ff017b82 */ /* 0x000e220000000800 */
[----:B------:R-:W1:Y:S01]  /*0010*/  S2R R4, SR_TID.X ;  /* 0x0000000000047919 */ /* 0x000e620000002100 */
[----:B------:R-:W-:Y:S01]  /*0020*/  ELECT P0, URZ, PT ;  /* 0x00000000003f782f */ /* 0x000fe20003800000 */
[----:B------:R-:W-:Y:S01]  /*0030*/  BSSY B0, `(.L_x_0) ;  /* 0x000000f000007945 */ /* 0x000fe20003800000 */
[--C-:B-1----:R-:W-:Y:S02]  /*0040*/  SHF.R.U32.HI R0, RZ, 0x5, R4.reuse ;  /* 0x00000005ff007819 */ /* 0x102fe40000011604 */
[----:B------:R-:W-:-:S03]  /*0050*/  SHF.R.U32.HI R7, RZ, 0x7, R4 ;  /* 0x00000007ff077819 */ /* 0x000fc60000011604 */
[----:B------:R-:W1:Y:S04]  /*0060*/  SHFL.IDX PT, R2, R0, RZ, 0x1f ;  /* 0x00001fff00027589 */ /* 0x000e6800000e0000 */
[----:B------:R2:W3:Y:S01]  /*0070*/  SHFL.IDX PT, R9, R7, RZ, 0x1f ;  /* 0x00001fff07097589 */ /* 0x0004e200000e0000 */
[----:B-1----:R-:W-:-:S13]  /*0080*/  ISETP.NE.OR P0, PT, R2, RZ, !P0 ;  /* 0x000000ff0200720c */ /* 0x002fda0004705670 */
[----:B0-23--:R-:W-:Y:S05]  /*0090*/  @P0 BRA `(.L_x_1) ;  /* 0x0000000000200947 */ /* 0x00dfea0003800000 */
[----:B------:R-:W-:Y:S02]  /*00a0*/  ULDC.64 UR4, c[0x0][0x198] ;  /* 0x0000660000047ab9 */ /* 0x000fe40000000a00 */
[----:B------:R-:W-:Y:S02]  /*00b0*/  UIADD3 UR6, UP0, UR4, 0xf0, URZ ;  /* 0x000000f004067890 */ /* 0x000fe4000ff1e03f */
[----:B------:R-:W-:Y:S02]  /*00c0*/  UIADD3 UR4, UP1, UR4, 0x1f0, URZ ;  /* 0x000001f004047890 */ /* 0x000fe4000ff3e03f */
[----:B------:R-:W-:Y:S02]  /*00d0*/  UIADD3.X UR7, URZ, UR5, URZ, UP0, !UPT ;  /* 0x000000053f077290 */ /* 0x000fe400087fe43f */
[----:B------:R-:W-:-:S07]  /*00e0*/  UIADD3.X UR5, URZ, UR5, URZ, UP1, !UPT ;  /* 0x000000053f057290 */ /* 0x000fce0008ffe43f */
[----:B------:R0:W-:Y:S02]  /*00f0*/  UTMACCTL.PF [UR6] ;  /* 0x00000000060079b9 */ /* 0x0001e40008040000 */
[----:B------:R0:W-:Y:S02]  /*0100*/  UTMACCTL.PF [UR4] ;  /* 0x00000000040079b9 */ /* 0x0001e40008040000 */
[----:B0-----:R-:W-:Y:S01]  /*0110*/  NOP ;  /* 0x0000000000007918 */ /* 0x001fe20000000000 */
.L_x_1:
[----:B------:R-:W-:Y:S05]  /*0120*/  BSYNC B0 ;  /* 0x0000000000007941 */ /* 0x000fea0003800000 */
.L_x_0:
[----:B------:R-:W0:Y:S02]  /*0130*/  SHFL.IDX PT, R10, R0, RZ, 0x1f ;  /* 0x00001fff000a7589 */ /* 0x000e2400000e0000 */
[----:B0-----:R-:W-:-:S13]  /*0140*/  ISETP.NE.AND P0, PT, R10, RZ, PT ;  /* 0x000000ff0a00720c */ /* 0x001fda0003f05270 */
[----:B------:R-:W-:Y:S05]  /*0150*/  @P0 BRA `(.L_x_2) ;  /* 0x0000000c00140947 */ /* 0x000fea0003800000 */
[----:B------:R-:W-:Y:S01]  /*0160*/  ELECT P0, URZ, PT ;  /* 0x00000000003f782f */ /* 0x000fe20003800000 */
[----:B------:R-:W-:-:S12]  /*0170*/  BSSY B0, `(.L_x_2) ;  /* 0x00000c3000007945 */ /* 0x000fd80003800000 */
[----:B------:R-:W-:Y:S05]  /*0180*/  @!P0 BRA `(.L_x_3) ;  /* 0x0000000c00048947 */ /* 0x000fea0003800000 */
[----:B------:R-:W0:Y:S01]  /*0190*/  S2UR UR8, SR_CgaCtaId ;  /* 0x00000000000879c3 */ /* 0x000e220000008800 */
[----:B------:R-:W-:Y:S01]  /*01a0*/  UMOV UR4, 0x400 ;  /* 0x0000040000047882 */ /* 0x000fe20000000000 */
[----:B------:R-:W-:Y:S01]  /*01b0*/  UMOV UR5, 0x1 ;  /* 0x0000000100057882 */ /* 0x000fe20000000000 */
[----:B------:R-:W-:Y:S02]  /*01c0*/  UMOV UR6, 0x2 ;  /* 0x0000000200067882 */ /* 0x000fe40000000000 */
[----:B------:R-:W-:-:S04]  /*01d0*/  UIADD3 UR6, -UR6, 0x100000, URZ ;  /* 0x0010000006067890 */ /* 0x000fc8000fffe13f */
[----:B------:R-:W-:Y:S02]  /*01e0*/  USHF.L.U32 UR7, UR6, 0xb, URZ ;  /* 0x0000000b06077899 */ /* 0x000fe4000800063f */
[----:B------:R-:W-:Y:S02]  /*01f0*/  USHF.L.U32 UR6, UR6, 0x1, URZ ;  /* 0x0000000106067899 */ /* 0x000fe4000800063f */
[----:B0-----:R-:W-:Y:S02]  /*0200*/  ULEA UR8, UR8, UR4, 0x18 ;  /* 0x0000000408087291 */ /* 0x001fe4000f8ec03f */
[----:B------:R-:W-:-:S04]  /*0210*/  UIADD3 UR4, -UR5, 0x100000, URZ ;  /* 0x0010000005047890 */ /* 0x000fc8000fffe13f */
[----:B------:R-:W-:Y:S02]  /*0220*/  USHF.L.U32 UR5, UR4, 0xb, URZ ;  /* 0x0000000b04057899 */ /* 0x000fe4000800063f */
[----:B------:R-:W-:Y:S01]  /*0230*/  USHF.L.U32 UR4, UR4, 0x1, URZ ;  /* 0x0000000104047899 */ /* 0x000fe2000800063f */
[----:B------:R-:W0:Y:S11]  /*0240*/  FENCE.VIEW.ASYNC.S ;  /* 0x00000000000073c6 */ /* 0x000e360000000000 */
[----:B0-----:R0:W1:Y:S01]  /*0250*/  SYNCS.EXCH.64 URZ, [UR8], UR4 ;  /* 0x00000004083f75b2 */ /* 0x0010620008000100 */
[----:B------:R0:W2:Y:S01]  /*0260*/  SYNCS.EXCH.64 URZ, [UR8+0x2d0], UR6 ;  /* 0x0002d006083f75b2 */ /* 0x0000a20008000100 */
[----:B------:R0:W3:Y:S01]  /*0270*/  SYNCS.EXCH.64 URZ, [UR8+0x8], UR4 ;  /* 0x00000804083f75b2 */ /* 0x0000e20008000100 */
[----:B------:R0:W4:Y:S01]  /*0280*/  SYNCS.EXCH.64 URZ, [UR8+0x2d8], UR6 ;  /* 0x0002d806083f75b2 */ /* 0x0001220008000100 */
[----:B------:R0:W0:Y:S01]  /*0290*/  SYNCS.EXCH.64 URZ, [UR8+0x10], UR4 ;  /* 0x00001004083f75b2 */ /* 0x0000220008000100 */
        /* <DEDUP_REMOVED lines=175> */
[----:B-1234-:R-:W-:Y:S01]  /*0d90*/  NOP ;  /* 0x0000000000007918 */ /* 0x01efe20000000000 */
.L_x_3:
[----:B0-----:R-:W-:Y:S05]  /*0da0*/  BSYNC B0 ;  /* 0x0000000000007941 */ /* 0x001fea0003800000 */
.L_x_2:
[----:B------:R-:W0:Y:S01]  /*0db0*/  SHFL.IDX PT, R5, R0, RZ, 0x1f ;  /* 0x00001fff00057589 */ /* 0x000e2200000e0000 */
[----:B------:R-:W-:Y:S01]  /*0dc0*/  SHF.R.S32.HI R3, RZ, 0x1f, R4 ;  /* 0x0000001fff037819 */ /* 0x000fe20000011404 */
[----:B------:R-:W1:Y:S01]  /*0dd0*/  S2UR UR13, SR_CTAID.X ;  /* 0x00000000000d79c3 */ /* 0x000e620000002500 */
[----:B------:R-:W-:Y:S01]  /*0de0*/  ELECT P0, URZ, PT ;  /* 0x00000000003f782f */ /* 0x000fe20003800000 */
[----:B------:R2:W3:Y:S01]  /*0df0*/  SHFL.IDX PT, R11, R0, RZ, 0x1f ;  /* 0x00001fff000b7589 */ /* 0x0004e200000e0000 */
[----:B------:R-:W-:Y:S02]  /*0e00*/  LEA.HI R3, R3, R4, RZ, 0x7 ;  /* 0x0000000403037211 */ /* 0x000fe400078f38ff */
[----:B------:R-:W-:Y:S02]  /*0e10*/  ELECT P1, URZ, PT ;  /* 0x00000000003f782f */ /* 0x000fe40003820000 */
[----:B------:R-:W-:Y:S01]  /*0e20*/  SHF.R.S32.HI R13, RZ, 0x1f, R10 ;  /* 0x0000001fff0d7819 */ /* 0x000fe2000001140a */
[----:B------:R-:W4:Y:S01]  /*0e30*/  S2R R6, SR_CTAID.Y ;  /* 0x0000000000067919 */ /* 0x000f220000002600 */
[----:B------:R-:W-:Y:S01]  /*0e40*/  LOP3.LUT R3, R3, 0xffffff80, RZ, 0xc0, !PT ;  /* 0xffffff8003037812 */ /* 0x000fe200078ec0ff */
[----:B------:R-:W-:Y:S01]  /*0e50*/  ULDC UR4, c[0x0][0x150] ;  /* 0x0000540000047ab9 */ /* 0x000fe20000000800 */
[----:B------:R-:W-:Y:S01]  /*0e60*/  LEA.HI R13, R13, R10, RZ, 0x2 ;  /* 0x0000000a0d0d7211 */ /* 0x000fe200078f10ff */
[----:B------:R-:W5:Y:S01]  /*0e70*/  LDC R14, c[0x0][0x144] ;  /* 0x00005100ff0e7b82 */ /* 0x000f620000000800 */
[----:B------:R-:W5:Y:S01]  /*0e80*/  SHFL.IDX PT, R16, R7, RZ, 0x1f ;  /* 0x00001fff07107589 */ /* 0x000f6200000e0000 */
[----:B------:R-:W-:Y:S01]  /*0e90*/  IMAD.IADD R3, R4, 0x1, -R3 ;  /* 0x0000000104037824 */ /* 0x000fe200078e0a03 */
[----:B------:R-:W-:Y:S01]  /*0ea0*/  LOP3.LUT R13, R13, 0x3ffffffc, RZ, 0xc0, !PT ;  /* 0x3ffffffc0d0d7812 */ /* 0x000fe200078ec0ff */
[----:B------:R-:W-:Y:S01]  /*0eb0*/  UMOV UR11, 0x80 ;  /* 0x00000080000b7882 */ /* 0x000fe20000000000 */
[----:B------:R-:W-:Y:S01]  /*0ec0*/  NOP ;  /* 0x0000000000007918 */ /* 0x000fe20000000000 */
[----:B------:R-:W-:Y:S01]  /*0ed0*/  NOP ;  /* 0x0000000000007918 */ /* 0x000fe20000000000 */
[----:B------:R-:W-:Y:S01]  /*0ee0*/  SHF.R.S32.HI R8, RZ, 0x1f, R3 ;  /* 0x0000001fff087819 */ /* 0x000fe20000011403 */
[----:B------:R-:W-:Y:S01]  /*0ef0*/  IMAD.IADD R10, R10, 0x1, -R13 ;  /* 0x000000010a0a7824 */ /* 0x000fe200078e0a0d */
[----:B------:R-:W5:Y:S01]  /*0f00*/  LDC R15, c[0x0][0x140] ;  /* 0x00005000ff0f7b82 */ /* 0x000f620000000800 */
[C---:B------:R-:W-:Y:S01]  /*0f10*/  VIADD R41, R9.reuse, 0xffffffff ;  /* 0xffffffff09297836 */ /* 0x040fe20000000000 */
[----:B------:R-:W-:Y:S01]  /*0f20*/  ISETP.NE.AND P4, PT, R9, RZ, PT ;  /* 0x000000ff0900720c */ /* 0x000fe20003f85270 */
[----:B------:R-:W-:Y:S01]  /*0f30*/  IMAD.MOV.U32 R34, RZ, RZ, 0x1 ;  /* 0x00000001ff227424 */ /* 0x000fe200078e00ff */
[----:B0-----:R-:W-:-:S02]  /*0f40*/  ISETP.NE.OR P0, PT, R5, RZ, !P0 ;  /* 0x000000ff0500720c */ /* 0x001fc40004705670 */
[----:B------:R-:W-:Y:S02]  /*0f50*/  LEA.HI R5, R8, R3, RZ, 0x3 ;  /* 0x0000000308057211 */ /* 0x000fe400078f18ff */
[----:B-1----:R-:W-:Y:S01]  /*0f60*/  I2FP.F32.U32 R12, UR13 ;  /* 0x0000000d000c7c45 */ /* 0x002fe20008201000 */
[----:B------:R-:W0:Y:S01]  /*0f70*/  LDC R21, c[0x0][0x148] ;  /* 0x00005200ff157b82 */ /* 0x000e220000000800 */
[--C-:B--2---:R-:W-:Y:S02]  /*0f80*/  SHF.R.S32.HI R0, RZ, 0x3, R5.reuse ;  /* 0x00000003ff007819 */ /* 0x104fe40000011405 */
[----:B------:R-:W-:Y:S01]  /*0f90*/  SHF.R.S32.HI R5, RZ, 0x1f, R5 ;  /* 0x0000001fff057819 */ /* 0x000fe20000011405 */
[----:B------:R-:W-:Y:S01]  /*0fa0*/  FMUL R12, R12, UR4 ;  /* 0x000000040c0c7c20 */ /* 0x000fe20008400000 */
[----:B---3--:R-:W-:Y:S01]  /*0fb0*/  ISETP.NE.OR P1, PT, R11, RZ, !P1 ;  /* 0x000000ff0b00720c */ /* 0x008fe20004f25670 */
[----:B------:R-:W-:Y:S01]  /*0fc0*/  ULDC UR4, c[0x0][0x154] ;  /* 0x0000550000047ab9 */ /* 0x000fe20000000800 */
[----:B------:R-:W-:Y:S01]  /*0fd0*/  LEA.HI R11, R5, R0, RZ, 0x2 ;  /* 0x00000000050b7211 */ /* 0x000fe200078f10ff */
[----:B------:R-:W-:Y:S01]  /*0fe0*/  VOTEU.ALL UP1, P0 ;  /* 0x00000000003f7886 */ /* 0x000fe20000020000 */
[----:B------:R-:W-:Y:S01]  /*0ff0*/  SHF.R.S32.HI R5, RZ, 0x1f, R2 ;  /* 0x0000001fff057819 */ /* 0x000fe20000011402 */
[----:B------:R-:W1:Y:S01]  /*1000*/  F2I.U32.TRUNC.NTZ R12, R12 ;  /* 0x0000000c000c7305 */ /* 0x000e62000020f000 */
[----:B------:R-:W-:Y:S01]  /*1010*/  LOP3.LUT R11, R11, 0xfffffffc, RZ, 0xc0, !PT ;  /* 0xfffffffc0b0b7812 */ /* 0x000fe200078ec0ff */
[----:B------:R-:W-:Y:S01]  /*1020*/  VOTEU.ALL UP0, P0 ;  /* 0x00000000003f7886 */ /* 0x000fe20000000000 */
[----:B------:R-:W-:Y:S01]  /*1030*/  LEA.HI R5, R5, R2, RZ, 0x2 ;  /* 0x0000000205057211 */ /* 0x000fe200078f10ff */
[----:B------:R-:W2:Y:S01]  /*1040*/  @!UP1 S2UR UR7, SR_CgaCtaId ;  /* 0x00000000000799c3 */ /* 0x000ea20000008800 */
[----:B------:R-:W-:Y:S01]  /*1050*/  @!UP1 UMOV UR6, 0x400 ;  /* 0x0000040000069882 */ /* 0x000fe20000000000 */
[----:B------:R-:W-:Y:S01]  /*1060*/  IMAD.IADD R11, R0, 0x1, -R11 ;  /* 0x00000001000b7824 */ /* 0x000fe200078e0a0b */
[----:B------:R-:W-:Y:S01]  /*1070*/  LOP3.LUT R5, R5, 0xfffffffc, RZ, 0xc0, !PT ;  /* 0xfffffffc05057812 */ /* 0x000fe200078ec0ff */
[----:B------:R-:W-:Y:S01]  /*1080*/  VOTEU.ALL UP2, P1 ;  /* 0x00000000003f7886 */ /* 0x000fe20000840000 */
[----:B------:R-:W-:Y:S01]  /*1090*/  VOTEU.ALL UP3, P1 ;  /* 0x00000000003f7886 */ /* 0x000fe20000860000 */
[----:B------:R-:W-:Y:S01]  /*10a0*/  IMAD R10, R10, 0x4, R11 ;  /* 0x000000040a0a7824 */ /* 0x000fe200078e020b */
[----:B------:R-:W-:Y:S01]  /*10b0*/  VOTEU.ALL UP4, P1 ;  /* 0x00000000003f7886 */ /* 0x000fe20000880000 */
[----:B------:R-:W-:Y:S01]  /*10c0*/  IMAD.IADD R5, R2, 0x1, -R5 ;  /* 0x0000000102057824 */ /* 0x000fe200078e0a05 */
[----:B----4-:R-:W-:Y:S01]  /*10d0*/  I2FP.F32.U32 R2, R6 ;  /* 0x0000000600027245 */ /* 0x010fe20000201000 */
[----:B------:R-:W3:Y:S01]  /*10e0*/  @!UP2 S2UR UR10, SR_CgaCtaId ;  /* 0x00000000000aa9c3 */ /* 0x000ee20000008800 */
[----:B------:R-:W-:Y:S01]  /*10f0*/  LEA.HI R0, R10, R10, RZ, 0x1 ;  /* 0x0000000a0a007211 */ /* 0x000fe200078f08ff */
[----:B-1----:R-:W-:Y:S01]  /*1100*/  IMAD.MOV R13, RZ, RZ, -R12 ;  /* 0x000000ffff0d7224 */ /* 0x002fe200078e0a0c */
[----:B------:R-:W-:Y:S01]  /*1110*/  @!UP2 UMOV UR9, 0x400 ;  /* 0x000004000009a882 */ /* 0x000fe20000000000 */
[----:B------:R-:W-:Y:S01]  /*1120*/  FMUL R2, R2, UR4 ;  /* 0x0000000402027c20 */ /* 0x000fe20008400000 */
[----:B------:R-:W-:Y:S01]  /*1130*/  LOP3.LUT R11, R0, 0xfffffffe, RZ, 0xc0, !PT ;  /* 0xfffffffe000b7812 */ /* 0x000fe200078ec0ff */
[----:B-----5:R-:W-:Y:S01]  /*1140*/  IMAD R20, R14, R13, UR13 ;  /* 0x0000000d0e147e24 */ /* 0x020fe2000f8e020d */
[----:B------:R-:W-:Y:S01]  /*1150*/  UMOV UR4, 0x20 ;  /* 0x0000002000047882 */ /* 0x000fe20000000000 */
[----:B------:R-:W-:Y:S01]  /*1160*/  IMAD.SHL.U32 R35, R10, 0x4, RZ ;  /* 0x000000040a237824 */ /* 0x000fe200078e00ff */
[----:B------:R-:W-:-:S04]  /*1170*/  @!UP1 UIADD3 UR4, -UR4, 0x100000, URZ ;  /* 0x0010000004049890 */ /* 0x000fc8000fffe13f */
[----:B------:R-:W-:Y:S02]  /*1180*/  @!UP1 USHF.L.U32 UR5, UR4, 0xb, URZ ;  /* 0x0000000b04059899 */ /* 0x000fe4000800063f */
[----:B------:R-:W-:Y:S01]  /*1190*/  @!UP1 USHF.L.U32 UR4, UR4, 0x1, URZ ;  /* 0x0000000104049899 */ /* 0x000fe2000800063f */
[C---:B------:R-:W-:Y:S01]  /*11a0*/  IMAD.IADD R11, R10.reuse, 0x1, -R11 ;  /* 0x000000010a0b7824 */ /* 0x040fe200078e0a0b */
[----:B------:R-:W1:Y:S01]  /*11b0*/  F2I.U32.TRUNC.NTZ R2, R2 ;  /* 0x0000000200027305 */ /* 0x000e62000020f000 */
[----:B------:R-:W-:Y:S01]  /*11c0*/  VOTEU.ALL UP5, P1 ;  /* 0x00000000003f7886 */ /* 0x000fe200008a0000 */
[----:B------:R-:W-:Y:S01]  /*11d0*/  LOP3.LUT R35, R10, 0xc, R35, 0x78, !PT ;  /* 0x0000000c0a237812 */ /* 0x000fe200078e7823 */
[----:B--2---:R-:W-:Y:S01]  /*11e0*/  @!UP1 ULEA UR8, UR7, UR6, 0x18 ;  /* 0x0000000607089291 */ /* 0x004fe2000f8ec03f */
[----:B------:R-:W-:Y:S01]  /*11f0*/  ISETP.NE.AND P3, PT, R11, R20, PT ;  /* 0x000000140b00720c */ /* 0x000fe20003f65270 */
[----:B------:R-:W-:-:S04]  /*1200*/  @!UP2 UIADD3 UR6, -UR11, 0x100000, URZ ;  /* 0x001000000b06a890 */ /* 0x000fc8000fffe13f */
[----:B------:R-:W-:Y:S02]  /*1210*/  @!UP2 USHF.L.U32 UR7, UR6, 0xb, URZ ;  /* 0x0000000b0607a899 */ /* 0x000fe4000800063f */
[----:B------:R-:W-:Y:S01]  /*1220*/  @!UP2 USHF.L.U32 UR6, UR6, 0x1, URZ ;  /* 0x000000010606a899 */ /* 0x000fe2000800063f */
[----:B------:R-:W-:Y:S01]  /*1230*/  ISETP.EQ.U32.AND P2, PT, R15, 0x1, PT ;  /* 0x000000010f00780c */ /* 0x000fe20003f42070 */
[----:B------:R-:W-:Y:S01]  /*1240*/  VOTEU.ALL UP1, P0 ;  /* 0x00000000003f7886 */ /* 0x000fe20000020000 */
[----:B------:R-:W-:Y:S02]  /*1250*/  LOP3.LUT P0, RZ, R3, 0x7, RZ, 0xc0, !PT ;  /* 0x0000000703ff7812 */ /* 0x000fe4000780c0ff */
[----:B------:R-:W-:Y:S02]  /*1260*/  ISETP.GE.U32.AND P6, PT, R41, 0x2, PT ;  /* 0x000000022900780c */ /* 0x000fe40003fc6070 */
[C---:B------:R-:W-:Y:S01]  /*1270*/  ISETP.LT.U32.AND P0, PT, R35.reuse, 0x2, !P0 ;  /* 0x000000022300780c */ /* 0x040fe20004701070 */
[----:B---3--:R-:W-:Y:S01]  /*1280*/  @!UP2 ULEA UR9, UR10, UR9, 0x18 ;  /* 0x000000090a09a291 */ /* 0x008fe2000f8ec03f */
[----:B------:R-:W-:Y:S01]  /*1290*/  R2UR UR12, R16 ;  /* 0x00000000100c72ca */ /* 0x000fe200000e0000 */
[----:B-1----:R-:W-:Y:S01]  /*12a0*/  IMAD.MOV R24, RZ, RZ, -R2 ;  /* 0x000000ffff187224 */ /* 0x002fe200078e0a02 */
[----:B------:R-:W-:Y:S01]  /*12b0*/  VOTEU.ALL UP2, P1 ;  /* 0x00000000003f7886 */ /* 0x000fe20000840000 */
[----:B------:R-:W-:Y:S01]  /*12c0*/  @P3 LEA.HI R0, R35, R35, RZ, 0x1 ;  /* 0x0000002323003211 */ /* 0x000fe200078f08ff */
[----:B------:R-:W1:Y:S02]  /*12d0*/  FENCE.VIEW.ASYNC.S ;  /* 0x00000000000073c6 */ /* 0x000e640000000000 */
[----:B-1----:R1:W2:Y:S01]  /*12e0*/  @!UP0 SYNCS.EXCH.64 URZ, [UR8+0x5d0], UR4 ;  /* 0x0005d004083f85b2 */ /* 0x0022a20008000100 */
[----:B------:R-:W-:Y:S01]  /*12f0*/  ISETP.NE.AND P1, PT, R5, 0x3, PT ;  /* 0x000000030500780c */ /* 0x000fe20003f25270 */
[----:B0-----:R-:W-:Y:S01]  /*1300*/  IMAD R11, R21, R24, R6 ;  /* 0x00000018150b7224 */ /* 0x001fe200078e0206 */
[----:B------:R-:W-:-:S02]  /*1310*/  @P3 SHF.R.S32.HI R0, RZ, 0x1, R0 ;  /* 0x00000001ff003819 */ /* 0x000fc40000011400 */
[----:B------:R-:W-:Y:S02]  /*1320*/  ISETP.EQ.OR P1, PT, R5, RZ, !P1 ;  /* 0x000000ff0500720c */ /* 0x000fe40004f22670 */
[----:B------:R-:W-:Y:S02]  /*1330*/  @P3 ISETP.NE.AND P5, PT, R0, R11, PT ;  /* 0x0000000b0000320c */ /* 0x000fe40003fa5270 */
[----:B------:R-:W-:Y:S02]  /*1340*/  ISETP.EQ.AND P1, PT, R9, RZ, P1 ;  /* 0x000000ff0900720c */ /* 0x000fe40000f22270 */
[----:B------:R-:W-:Y:S02]  /*1350*/  SEL R11, RZ, 0x1, !P0 ;  /* 0x00000001ff0b7807 */ /* 0x000fe40004000000 */
[----:B------:R-:W-:Y:S02]  /*1360*/  @P3 SEL R34, RZ, 0x1, P5 ;  /* 0x00000001ff223807 */ /* 0x000fe40002800000 */
[----:B------:R-:W-:Y:S01]  /*1370*/  SEL R18, RZ, 0x1, !P1 ;  /* 0x00000001ff127807 */ /* 0x000fe20004800000 */
[----:B------:R1:W0:Y:S01]  /*1380*/  @!UP1 SYNCS.EXCH.64 URZ, [UR8+0x5d8], UR4 ;  /* 0x0005d804083f95b2 */ /* 0x0002220008000100 */
[----:B------:R-:W-:Y:S01]  /*1390*/  NOP ;  /* 0x0000000000007918 */ /* 0x000fe20000000000 */
[----:B------:R-:W-:-:S02]  /*13a0*/  LOP3.LUT R34, R34, R11, RZ, 0xc0, !PT ;  /* 0x0000000b22227212 */ /* 0x000fc400078ec0ff */
[----:B------:R-:W-:Y:S01]  /*13b0*/  SEL R18, R18, 0x2, P6 ;  /* 0x0000000212127807 */ /* 0x000fe20003000000 */
[----:B------:R1:W3:Y:S01]  /*13c0*/  @!UP2 SYNCS.EXCH.64 URZ, [UR9+0x5b0], UR6 ;  /* 0x0005b006093fa5b2 */ /* 0x0002e20008000100 */
[----:B------:R1:W4:Y:S01]  /*13d0*/  @!UP3 SYNCS.EXCH.64 URZ, [UR9+0x5b8], UR6 ;  /* 0x0005b806093fb5b2 */ /* 0x0003220008000100 */
[----:B------:R1:W0:Y:S01]  /*13e0*/  @!UP4 SYNCS.EXCH.64 URZ, [UR9+0x5c0], UR6 ;  /* 0x0005c006093fc5b2 */ /* 0x0002220008000100 */
[----:B------:R1:W0:Y:S01]  /*13f0*/  @!UP5 SYNCS.EXCH.64 URZ, [UR9+0x5c8], UR6 ;  /* 0x0005c806093fd5b2 */ /* 0x0002220008000100 */
[----:B------:R-:W-:Y:S01]  /*1400*/  NOP ;  /* 0x0000000000007918 */ /* 0x000fe20000000000 */
[----:B-12---:R-:W-:Y:S05]  /*1410*/  @!P2 BRA `(.L_x_4) ;  /* 0x000000000008a947 */ /* 0x006fea0003800000 */
[----:B0--34-:R-:W-:Y:S01]  /*1420*/  UCGABAR_ARV ;  /* 0x00000000000079c7 */ /* 0x019fe20008000000 */
[----:B------:R-:W-:Y:S05]  /*1430*/  BRA `(.L_x_5) ;  /* 0x0000000000047947 */ /* 0x000fea0003800000 */
.L_x_4:
[----:B0--34-:R-:W-:Y:S01]  /*1440*/  NOP ;  /* 0x0000000000007918 */ /* 0x019fe20000000000 */
.L_x_5:
[----:B------:R-:W-:Y:S01]  /*1450*/  ULDC.64 UR4, c[0x0][0x598] ;  /* 0x0001660000047ab9 */ /* 0x000fe20000000a00 */
[----:B------:R-:W-:Y:S01]  /*1460*/  ULDC.64 UR36, c[0x0][0x208] ;  /* 0x0000820000247ab9 */ /* 0x000fe20000000a00 */
[----:B------:R-:W-:-:S04]  /*1470*/  ISETP.NE.U32.AND P0, PT, RZ, UR4, PT ;  /* 0x00000004ff007c0c */ /* 0x000fc8000bf05070 */
[----:B------:R-:W-:-:S13]  /*1480*/  ISETP.NE.AND.EX P0, PT, RZ, UR5, PT, P0 ;  /* 0x00000005ff007c0c */ /* 0x000fda000bf05300 */
[----:B------:R-:W-:Y:S05]  /*1490*/  @!P0 BRA `(.L_x_6) ;  /* 0x00000000001c8947 */ /* 0x000fea0003800000 */
[----:B------:R-:W0:Y:S02]  /*14a0*/  LDC.64 R10, c[0x0][0x598] ;  /* 0x00016600ff0a7b82 */ /* 0x000e240000000a00 */
[----:B0-----:R-:W2:Y:S02]  /*14b0*/  LDG.E.64 R10, desc[UR36][R10.64] ;  /* 0x000000240a0a7981 */ /* 0x001ea4000c1e1b00 */
[----:B--2---:R-:W-:-:S04]  /*14c0*/  ISETP.NE.U32.AND P0, PT, R10, RZ, PT ;  /* 0x000000ff0a00720c */ /* 0x004fc80003f05070 */
[----:B------:R-:W-:-:S13]  /*14d0*/  ISETP.NE.AND.EX P0, PT, R11, RZ, PT, P0 ;  /* 0x000000ff0b00720c */ /* 0x000fda0003f05300 */
[----:B------:R-:W-:Y:S05]  /*14e0*/  @!P0 BRA `(.L_x_6) ;  /* 0x0000000000088947 */ /* 0x000fea0003800000 */
[----:B------:R0:W5:Y:S01]  /*14f0*/  LD.E R36, desc[UR36][R10.64] ;  /* 0x000000240a247980 */ /* 0x000162000c101900 */
[----:B------:R-:W-:Y:S05]  /*1500*/  BRA `(.L_x_7) ;  /* 0x0000000000247947 */ /* 0x000fea0003800000 */
.L_x_6:
[----:B------:R-:W-:Y:S02]  /*1510*/  ULDC.64 UR4, c[0x0][0x588] ;  /* 0x0001620000047ab9 */ /* 0x000fe40000000a00 */
[----:B------:R-:W-:-:S04]  /*1520*/  ISETP.NE.U32.AND P0, PT, RZ, UR4, PT ;  /* 0x00000004ff007c0c */ /* 0x000fc8000bf05070 */
[----:B------:R-:W-:-:S13]  /*1530*/  ISETP.NE.AND.EX P0, PT, RZ, UR5, PT, P0 ;  /* 0x00000005ff007c0c */ /* 0x000fda000bf05300 */
[----:B------:R-:W-:Y:S05]  /*1540*/  @!P0 BRA `(.L_x_8) ;  /* 0x00000000000c8947 */ /* 0x000fea0003800000 */
[----:B------:R-:W0:Y:S02]  /*1550*/  LDC.64 R36, c[0x0][0x588] ;  /* 0x00016200ff247b82 */ /* 0x000e240000000a00 */
[----:B0-----:R1:W5:Y:S01]  /*1560*/  LDG.E R36, desc[UR36][R36.64] ;  /* 0x0000002424247981 */ /* 0x001362000c1e1900 */
[----:B------:R-:W-:Y:S05]  /*1570*/  BRA `(.L_x_7) ;  /* 0x0000000000087947 */ /* 0x000fea0003800000 */
.L_x_8:
[----:B------:R-:W-:Y:S02]  /*1580*/  ULDC UR4, c[0x0][0x580] ;  /* 0x0001600000047ab9 */ /* 0x000fe40000000800 */
[----:B------:R-:W-:-:S07]  /*1590*/  IMAD.U32 R36, RZ, RZ, UR4 ;  /* 0x00000004ff247e24 */ /* 0x000fce000f8e00ff */
.L_x_7:
[----:B------:R-:W-:Y:S02]  /*15a0*/  ULDC.64 UR4, c[0x0][0x5a0] ;  /* 0x0001680000047ab9 */ /* 0x000fe40000000a00 */
[----:B------:R-:W-:-:S04]  /*15b0*/  ISETP.NE.U32.AND P0, PT, RZ, UR4, PT ;  /* 0x00000004ff007c0c */ /* 0x000fc8000bf05070 */
[----:B------:R-:W-:-:S13]  /*15c0*/  ISETP.NE.AND.EX P0, PT, RZ, UR5, PT, P0 ;  /* 0x00000005ff007c0c */ /* 0x000fda000bf05300 */
[----:B------:R-:W-:Y:S05]  /*15d0*/  @!P0 BRA `(.L_x_9) ;  /* 0x00000000001c8947 */ /* 0x000fea0003800000 */
[----:B0-----:R-:W0:Y:S02]  /*15e0*/  LDC.64 R10, c[0x0][0x5a0] ;  /* 0x00016800ff0a7b82 */ /* 0x001e240000000a00 */
[----:B0-----:R-:W2:Y:S02]  /*15f0*/  LDG.E.64 R10, desc[UR36][R10.64] ;  /* 0x000000240a0a7981 */ /* 0x001ea4000c1e1b00 */
[----:B--2---:R-:W-:-:S04]  /*1600*/  ISETP.NE.U32.AND P0, PT, R10, RZ, PT ;  /* 0x000000ff0a00720c */ /* 0x004fc80003f05070 */
[----:B------:R-:W-:-:S13]  /*1610*/  ISETP.NE.AND.EX P0, PT, R11, RZ, PT, P0 ;  /* 0x000000ff0b00720c */ /* 0x000fda0003f05300 */
[----:B------:R-:W-:Y:S05]  /*1620*/  @!P0 BRA `(.L_x_9) ;  /* 0x0000000000088947 */ /* 0x000fea0003800000 */
[----:B-1----:R0:W5:Y:S01]  /*1630*/  LD.E R37, desc[UR36][R10.64] ;  /* 0x000000240a257980 */ /* 0x002162000c101900 */
[----:B------:R-:W-:Y:S05]  /*1640*/  BRA `(.L_x_10) ;  /* 0x0000000000247947 */ /* 0x000fea0003800000 */
.L_x_9:
[----:B------:R-:W-:Y:S02]  /*1650*/  ULDC.64 UR4, c[0x0][0x590] ;  /* 0x0001640000047ab9 */ /* 0x000fe40000000a00 */
[----:B------:R-:W-:-:S04]  /*1660*/  ISETP.NE.U32.AND P0, PT, RZ, UR4, PT ;  /* 0x00000004ff007c0c */ /* 0x000fc8000bf05070 */
[----:B------:R-:W-:-:S13]  /*1670*/  ISETP.NE.AND.EX P0, PT, RZ, UR5, PT, P0 ;  /* 0x00000005ff007c0c */ /* 0x000fda000bf05300 */
[----:B------:R-:W-:Y:S05]  /*1680*/  @!P0 BRA `(.L_x_11) ;  /* 0x00000000000c8947 */ /* 0x000fea0003800000 */
[----:B0-----:R-:W1:Y:S02]  /*1690*/  LDC.64 R10, c[0x0][0x590] ;  /* 0x00016400ff0a7b82 */ /* 0x001e640000000a00 */
[----:B-1----:R1:W5:Y:S01]  /*16a0*/  LDG.E R37, desc[UR36][R10.64] ;  /* 0x000000240a257981 */ /* 0x002362000c1e1900 */
[----:B------:R-:W-:Y:S05]  /*16b0*/  BRA `(.L_x_10) ;  /* 0x0000000000087947 */ /* 0x000fea0003800000 */
.L_x_11:
[----:B------:R-:W-:Y:S02]  /*16c0*/  ULDC UR4, c[0x0][0x584] ;  /* 0x0001610000047ab9 */ /* 0x000fe40000000800 */
[----:B-1----:R-:W-:-:S07]  /*16d0*/  IMAD.U32 R37, RZ, RZ, UR4 ;  /* 0x00000004ff257e24 */ /* 0x002fce000f8e00ff */
.L_x_10:
[----:B------:R-:W2:Y:S01]  /*16e0*/  LDC R23, c[0x0][0x65c] ;  /* 0x00019700ff177b82 */ /* 0x000ea20000000800 */
[----:B------:R-:W-:Y:S01]  /*16f0*/  ULDC UR6, c[0x0][0x28c] ;  /* 0x0000a30000067ab9 */ /* 0x000fe20000000800 */
[----:B------:R-:W-:Y:S01]  /*1700*/  ISETP.NE.AND P0, PT, R9, 0x2, PT ;  /* 0x000000020900780c */ /* 0x000fe20003f05270 */
[----:B------:R-:W-:Y:S01]  /*1710*/  UIADD3 UR6, UR6, 0xf, URZ ;  /* 0x0000000f06067890 */ /* 0x000fe2000fffe03f */
[----:B01----:R-:W-:Y:S01]  /*1720*/  IMAD.U32 R10, RZ, RZ, UR13 ;  /* 0x0000000dff0a7e24 */ /* 0x003fe2000f8e00ff */
[----:B------:R-:W-:Y:S01]  /*1730*/  UMOV UR39, URZ ;  /* 0x0000003f00277c82 */ /* 0x000fe20008000000 */
[----:B------:R-:W-:Y:S01]  /*1740*/  IMAD.MOV.U32 R11, RZ, RZ, RZ ;  /* 0x000000ffff0b7224 */ /* 0x000fe200078e00ff */
[----:B------:R-:W-:Y:S01]  /*1750*/  USHF.R.S32.HI UR7, URZ, 0x1f, UR6 ;  /* 0x0000001f3f077899 */ /* 0x000fe20008011406 */
[----:B------:R-:W-:Y:S01]  /*1760*/  UMOV UR38, URZ ;  /* 0x0000003f00267c82 */ /* 0x000fe20008000000 */
[----:B------:R-:W-:Y:S02]  /*1770*/  ULDC.64 UR8, c[0x0][0x650] ;  /* 0x0001940000087ab9 */ /* 0x000fe40000000a00 */
[----:B------:R-:W-:Y:S01]  /*1780*/  ULEA.HI UR7, UR7, UR6, URZ, 0x4 ;  /* 0x0000000607077291 */ /* 0x000fe2000f8f203f */
[----:B--2---:R-:W-:-:S04]  /*1790*/  ISETP.NE.AND P1, PT, R23, 0x1, PT ;  /* 0x000000011700780c */ /* 0x004fc80003f25270 */
[----:B------:R-:W-:-:S09]  /*17a0*/  P2R R0, PR, RZ, 0x2 ;  /* 0x00000002ff007803 */ /* 0x000fd20000000000 */
[----:B------:R-:W0:Y:S01]  /*17b0*/  @P1 LDC R13, c[0x0][0x10] ;  /* 0x00000400ff0d1b82 */ /* 0x000e220000000800 */
[----:B------:R-:W-:Y:S02]  /*17c0*/  @P1 IMAD.MOV.U32 R7, RZ, RZ, RZ ;  /* 0x000000ffff071224 */ /* 0x000fe400078e00ff */
[----:B------:R-:W-:-:S05]  /*17d0*/  @P1 IMAD.MOV.U32 R19, RZ, RZ, RZ ;  /* 0x000000ffff131224 */ /* 0x000fca00078e00ff */
[----:B------:R-:W1:Y:S01]  /*17e0*/  @!P1 LDC R15, c[0x0][0xc] ;  /* 0x00000300ff0f9b82 */ /* 0x000e620000000800 */
[----:B------:R-:W-:Y:S01]  /*17f0*/  ULDC UR4, c[0x0][0xc] ;  /* 0x0000030000047ab9 */ /* 0x000fe20000000800 */
[----:B------:R-:W-:Y:S02]  /*1800*/  ULDC UR5, c[0x0][0x10] ;  /* 0x0000040000057ab9 */ /* 0x000fe40000000800 */
[----:B------:R-:W-:-:S04]  /*1810*/  UIMAD.WIDE.U32 UR4, UR4, UR5, URZ ;  /* 0x00000005040472a5 */ /* 0x000fc8000f8e003f */
[----:B------:R-:W2:Y:S01]  /*1820*/  LDC R16, c[0x0][0x14] ;  /* 0x00000500ff107b82 */ /* 0x000ea20000000800 */
[----:B0-----:R-:W-:-:S04]  /*1830*/  @P1 IMAD.WIDE.U32 R12, R13, UR13, R6 ;  /* 0x0000000d0d0c1c25 */ /* 0x001fc8000f8e0006 */
[----:B------:R-:W-:Y:S02]  /*1840*/  @P1 IMAD.IADD R19, R13, 0x1, R19 ;  /* 0x000000010d131824 */ /* 0x000fe400078e0213 */
[----:B------:R-:W-:Y:S02]  /*1850*/  @P1 IMAD.MOV.U32 R22, RZ, RZ, R12 ;  /* 0x000000ffff161224 */ /* 0x000fe400078e000c */
[----:B-1----:R-:W-:-:S04]  /*1860*/  @!P1 IMAD.WIDE.U32 R10, R6, R15, R10 ;  /* 0x0000000f060a9225 */ /* 0x002fc800078e000a */
[----:B------:R-:W-:Y:S02]  /*1870*/  @!P1 IMAD.MOV.U32 R22, RZ, RZ, R10 ;  /* 0x000000ffff169224 */ /* 0x000fe400078e000a */
[----:B------:R-:W-:Y:S02]  /*1880*/  @!P1 IMAD.MOV.U32 R19, RZ, RZ, R11 ;  /* 0x000000ffff139224 */ /* 0x000fe400078e000b */
[C---:B--2---:R-:W-:Y:S02]  /*1890*/  IMAD R9, R16.reuse, UR5, RZ ;  /* 0x0000000510097c24 */ /* 0x044fe4000f8e02ff */
[----:B------:R-:W-:Y:S01]  /*18a0*/  IMAD.WIDE.U32 R16, R16, UR4, RZ ;  /* 0x0000000410107c25 */ /* 0x000fe2000f8e00ff */
[----:B------:R-:W-:-:S03]  /*18b0*/  USHF.R.S32.HI UR4, URZ, 0x4, UR7 ;  /* 0x000000043f047899 */ /* 0x000fc60008011407 */
[----:B------:R-:W-:Y:S01]  /*18c0*/  IMAD.IADD R0, R17, 0x1, R9 ;  /* 0x0000000111007824 */ /* 0x000fe200078e0209 */
[----:B------:R-:W-:Y:S08]  /*18d0*/  @P0 BRA `(.L_x_12) ;  /* 0x0000000000240947 */ /* 0x000ff00003800000 */
[----:B------:R-:W-:Y:S01]  /*18e0*/  USHF.R.U32.HI UR6, URZ, 0x1, UR4 ;  /* 0x000000013f067899 */ /* 0x000fe20008011604 */
[----:B------:R-:W-:Y:S01]  /*18f0*/  IADD3 R22, P0, R22, R16, RZ ;  /* 0x0000001016167210 */ /* 0x000fe20007f1e0ff */
[----:B------:R-:W-:Y:S02]  /*1900*/  UISETP.GE.U32.AND UP0, UPT, UR4, 0x5a, UPT ;  /* 0x0000005a0400788c */ /* 0x000fe4000bf06070 */
[----:B------:R-:W-:Y:S02]  /*1910*/  UIMAD.WIDE.U32 UR6, UR6, -0x49f49f49, URZ ;  /* 0xb60b60b7060678a5 */ /* 0x000fe4000f8e003f */
[----:B------:R-:W-:Y:S01]  /*1920*/  IMAD.X R19, R0, 0x1, R19, P0 ;  /* 0x0000000100137824 */ /* 0x000fe200000e0613 */
[----:B------:R-:W-:Y:S01]  /*1930*/  UMOV UR38, URZ ;  /* 0x0000003f00267c82 */ /* 0x000fe20008000000 */
[----:B------:R-:W-:-:S04]  /*1940*/  USHF.R.U32.HI UR6, URZ, 0x5, UR7 ;  /* 0x000000053f067899 */ /* 0x000fc80008011607 */
[----:B------:R-:W-:Y:S02]  /*1950*/  UIMAD UR39, UR6, -0x5a, UR4 ;  /* 0xffffffa6062778a4 */ /* 0x000fe4000f8e0204 */
[----:B------:R-:W-:-:S12]  /*1960*/  @UP0 ULOP3.LUT UR38, UR6, 0x1, URZ, 0xc0, !UPT ;  /* 0x0000000106260892 */ /* 0x000fd8000f8ec03f */
.L_x_12:
[----:B------:R-:W-:Y:S01]  /*1970*/  ISETP.GE.U32.AND P0, PT, R22, UR8, PT ;  /* 0x0000000816007c0c */ /* 0x000fe2000bf06070 */
[----:B------:R-:W-:Y:S01]  /*1980*/  IMAD.MOV.U32 R32, RZ, RZ, -0x1 ;  /* 0xffffffffff207424 */ /* 0x000fe200078e00ff */
[----:B------:R-:W-:Y:S01]  /*1990*/  PRMT R9, RZ, 0x7610, R9 ;  /* 0x00007610ff097816 */ /* 0x000fe20000000009 */
[----:B------:R-:W-:Y:S01]  /*19a0*/  IMAD.MOV.U32 R2, RZ, RZ, -0x1 ;  /* 0xffffffffff027424 */ /* 0x000fe200078e00ff */
[----:B------:R-:W-:Y:S01]  /*19b0*/  ISETP.GE.U32.AND.EX P0, PT, R19, UR9, PT, P0 ;  /* 0x0000000913007c0c */ /* 0x000fe2000bf06100 */
[----:B------:R-:W-:-:S12]  /*19c0*/  IMAD.MOV.U32 R33, RZ, RZ, -0x1 ;  /* 0xffffffffff217424 */ /* 0x000fd800078e00ff */
[----:B------:R-:W-:Y:S05]  /*19d0*/  @P0 BRA `(.L_x_13) ;  /* 0x00000004002c0947 */ /* 0x000fea0003800000 */
[----:B------:R-:W0:Y:S01]  /*19e0*/  LDC.64 R26, c[0x0][0x628] ;  /* 0x00018a00ff1a7b82 */ /* 0x000e220000000a00 */
[----:B------:R-:W-:Y:S02]  /*19f0*/  IMAD.MOV.U32 R10, RZ, RZ, R22 ;  /* 0x000000ffff0a7224 */ /* 0x000fe400078e0016 */
[----:B------:R-:W-:-:S05]  /*1a00*/  IMAD.MOV.U32 R11, RZ, RZ, R19 ;  /* 0x000000ffff0b7224 */ /* 0x000fca00078e0013 */
[----:B------:R-:W1:Y:S08]  /*1a10*/  LDC R2, c[0x0][0x630] ;  /* 0x00018c00ff027b82 */ /* 0x000e700000000800 */
[----:B------:R-:W2:Y:S01]  /*1a20*/  LDC.64 R28, c[0x0][0x620] ;  /* 0x00018800ff1c7b82 */ /* 0x000ea20000000a00 */
[----:B0-----:R-:W-:-:S04]  /*1a30*/  ISETP.NE.U32.AND P0, PT, R26, RZ, PT ;  /* 0x000000ff1a00720c */ /* 0x001fc80003f05070 */
[----:B------:R-:W-:-:S13]  /*1a40*/  ISETP.NE.AND.EX P0, PT, R27, RZ, PT, P0 ;  /* 0x000000ff1b00720c */ /* 0x000fda0003f05300 */
[----:B-12---:R-:W-:Y:S05]  /*1a50*/  @!P0 BRA `(.L_x_14) ;  /* 0x0000000000288947 */ /* 0x006fea0003800000 */
[----:B------:R-:W0:Y:S02]  /*1a60*/  LDC R9, c[0x0][0x634] ;  /* 0x00018d00ff097b82 */ /* 0x000e240000000800 */
[----:B0-----:R-:W-:-:S05]  /*1a70*/  IADD3 R9, P0, R22, R9, RZ ;  /* 0x0000000916097210 */ /* 0x001fca0007f1e0ff */
[----:B------:R-:W-:-:S04]  /*1a80*/  IMAD.X R25, RZ, RZ, R19, P0 ;  /* 0x000000ffff197224 */ /* 0x000fc800000e0613 */
[----:B------:R-:W-:-:S04]  /*1a90*/  IMAD.WIDE.U32 R10, R25, R26, RZ ;  /* 0x0000001a190a7225 */ /* 0x000fc800078e00ff */
[----:B------:R-:W-:-:S04]  /*1aa0*/  IMAD.WIDE.U32 R12, P0, R9, R27, R10 ;  /* 0x0000001b090c7225 */ /* 0x000fc8000780000a */
[----:B------:R-:W-:-:S04]  /*1ab0*/  IMAD.WIDE.U32 R10, R9, R26, RZ ;  /* 0x0000001a090a7225 */ /* 0x000fc800078e00ff */
[----:B------:R-:W-:Y:S01]  /*1ac0*/  IMAD.X R15, RZ, RZ, RZ, P0 ;  /* 0x000000ffff0f7224 */ /* 0x000fe200000e06ff */
[----:B------:R-:W-:Y:S01]  /*1ad0*/  IADD3 RZ, P0, R11, R12, RZ ;  /* 0x0000000c0bff7210 */ /* 0x000fe20007f1e0ff */
[----:B------:R-:W-:-:S04]  /*1ae0*/  IMAD.MOV.U32 R14, RZ, RZ, R13 ;  /* 0x000000ffff0e7224 */ /* 0x000fc800078e000d */
[----:B------:R-:W-:-:S08]  /*1af0*/  IMAD.WIDE.U32.X R10, R25, R27, R14, P0 ;  /* 0x0000001b190a7225 */ /* 0x000fd000000e040e */
.L_x_14:
[----:B------:R-:W0:Y:S01]  /*1b00*/  LDC.64 R30, c[0x0][0x640] ;  /* 0x00019000ff1e7b82 */ /* 0x000e220000000a00 */
[-CC-:B------:R-:W-:Y:S01]  /*1b10*/  SHF.R.U64 R39, R10, R2.reuse, R11.reuse ;  /* 0x000000020a277219 */ /* 0x180fe2000000120b */
[----:B------:R-:W-:Y:S01]  /*1b20*/  IMAD.MOV.U32 R10, RZ, RZ, R22 ;  /* 0x000000ffff0a7224 */ /* 0x000fe200078e0016 */
[----:B------:R-:W-:Y:S01]  /*1b30*/  SHF.R.U32.HI R2, RZ, R2, R11 ;  /* 0x00000002ff027219 */ /* 0x000fe2000001160b */
[----:B------:R-:W-:Y:S01]  /*1b40*/  IMAD.MOV.U32 R33, RZ, RZ, 0x1 ;  /* 0x00000001ff217424 */ /* 0x000fe200078e00ff */
[----:B------:R-:W-:-:S03]  /*1b50*/  IADD3 R9, P0, RZ, -R39, RZ ;  /* 0x80000027ff097210 */ /* 0x000fc60007f1e0ff */
[----:B------:R-:W1:Y:S02]  /*1b60*/  LDC R12, c[0x0][0x618] ;  /* 0x00018600ff0c7b82 */ /* 0x000e640000000800 */
[----:B------:R-:W-:-:S04]  /*1b70*/  IMAD.X R11, RZ, RZ, ~R2, P0 ;  /* 0x000000ffff0b7224 */ /* 0x000fc800000e0e02 */
[-C--:B------:R-:W-:Y:S02]  /*1b80*/  IMAD R2, R11, R28.reuse, RZ ;  /* 0x0000001c0b027224 */ /* 0x080fe400078e02ff */
[----:B------:R-:W2:Y:S01]  /*1b90*/  LDC R13, c[0x0][0x608] ;  /* 0x00018200ff0d7b82 */ /* 0x000ea20000000800 */
[----:B------:R-:W-:Y:S02]  /*1ba0*/  IMAD.MOV.U32 R11, RZ, RZ, R19 ;  /* 0x000000ffff0b7224 */ /* 0x000fe400078e0013 */
[----:B------:R-:W-:-:S05]  /*1bb0*/  IMAD.WIDE.U32 R10, R9, R28, R10 ;  /* 0x0000001c090a7225 */ /* 0x000fca00078e000a */
[----:B------:R-:W3:Y:S01]  /*1bc0*/  LDC R26, c[0x0][0x658] ;  /* 0x00019600ff1a7b82 */ /* 0x000ee20000000800 */
[----:B------:R-:W-:Y:S01]  /*1bd0*/  IMAD R9, R9, R29, R2 ;  /* 0x0000001d09097224 */ /* 0x000fe200078e0202 */
[----:B0-----:R-:W-:-:S03]  /*1be0*/  ISETP.NE.U32.AND P0, PT, R30, RZ, PT ;  /* 0x000000ff1e00720c */ /* 0x001fc60003f05070 */
[----:B------:R-:W-:Y:S01]  /*1bf0*/  IMAD.IADD R9, R11, 0x1, R9 ;  /* 0x000000010b097824 */ /* 0x000fe200078e0209 */
[----:B------:R-:W-:Y:S01]  /*1c00*/  ISETP.NE.AND.EX P0, PT, R31, RZ, PT, P0 ;  /* 0x000000ff1f00720c */ /* 0x000fe20003f05300 */
[----:B------:R-:W-:Y:S01]  /*1c10*/  IMAD.MOV.U32 R11, RZ, RZ, -0x1 ;  /* 0xffffffffff0b7424 */ /* 0x000fe200078e00ff */
[----:B------:R-:W0:Y:S02]  /*1c20*/  LDC R29, c[0x0][0x600] ;  /* 0x00018000ff1d7b82 */ /* 0x000e240000000800 */
[-CC-:B-1----:R-:W-:Y:S02]  /*1c30*/  SHF.R.U64 R27, R10, R12.reuse, R9.reuse ;  /* 0x0000000c0a1b7219 */ /* 0x182fe40000001209 */
[----:B------:R-:W-:-:S04]  /*1c40*/  SHF.R.U32.HI R2, RZ, R12, R9 ;  /* 0x0000000cff027219 */ /* 0x000fc80000011609 */
[----:B------:R-:W1:Y:S01]  /*1c50*/  LDC R28, c[0x0][0x648] ;  /* 0x00019200ff1c7b82 */ /* 0x000e620000000800 */
[-CC-:B--2---:R-:W-:Y:S02]  /*1c60*/  SHF.R.U64 R40, R27, R13.reuse, R2.reuse ;  /* 0x0000000d1b287219 */ /* 0x184fe40000001202 */
[----:B------:R-:W-:-:S05]  /*1c70*/  SHF.R.U32.HI R9, RZ, R13, R2 ;  /* 0x0000000dff097219 */ /* 0x000fca0000011602 */
[----:B------:R-:W2:Y:S01]  /*1c80*/  LDC R32, c[0x0][0x638] ;  /* 0x00018e00ff207b82 */ /* 0x000ea20000000800 */
[-CC-:B---3--:R-:W-:Y:S02]  /*1c90*/  SHF.R.U64 R42, R40, R26.reuse, R9.reuse ;  /* 0x0000001a282a7219 */ /* 0x188fe40000001209 */
[-C--:B------:R-:W-:Y:S02]  /*1ca0*/  SHF.L.U32 R2, R11, R26.reuse, RZ ;  /* 0x0000001a0b027219 */ /* 0x080fe400000006ff */
[----:B------:R-:W-:Y:S01]  /*1cb0*/  SHF.R.U32.HI R11, RZ, R26, R9 ;  /* 0x0000001aff0b7219 */ /* 0x000fe20000011609 */
[----:B------:R-:W-:Y:S01]  /*1cc0*/  IMAD.MOV.U32 R10, RZ, RZ, R42 ;  /* 0x000000ffff0a7224 */ /* 0x000fe200078e002a */
[----:B------:R-:W-:Y:S01]  /*1cd0*/  LOP3.LUT R9, RZ, R2, RZ, 0x33, !PT ;  /* 0x00000002ff097212 */ /* 0x000fe200078e33ff */
[----:B------:R-:W3:Y:S01]  /*1ce0*/  LDC R38, c[0x0][0x610] ;  /* 0x00018400ff267b82 */ /* 0x000ee20000000800 */
[----:B------:R-:W-:Y:S05]  /*1cf0*/  @!P0 BRA `(.L_x_15) ;  /* 0x0000000000288947 */ /* 0x000fea0003800000 */
[----:B------:R-:W4:Y:S02]  /*1d00*/  LDC R15, c[0x0][0x64c] ;  /* 0x00019300ff0f7b82 */ /* 0x000f240000000800 */
[----:B----4-:R-:W-:-:S05]  /*1d10*/  IADD3 R15, P0, R42, R15, RZ ;  /* 0x0000000f2a0f7210 */ /* 0x010fca0007f1e0ff */
        /* <DEDUP_REMOVED lines=8> */
.L_x_15:
[----:B-1----:R-:W-:Y:S01]  /*1da0*/  SHF.R.U64 R7, R10, R28, R11 ;  /* 0x0000001c0a077219 */ /* 0x002fe2000000120b */
[----:B0-----:R-:W-:Y:S01]  /*1db0*/  VIADD R10, R29, 0xffffffff ;  /* 0xffffffff1d0a7836 */ /* 0x001fe20000000000 */
[----:B------:R-:W-:Y:S01]  /*1dc0*/  SHF.L.U32 R2, R33, R26, RZ ;  /* 0x0000001a21027219 */ /* 0x000fe200000006ff */
[----:B------:R-:W-:Y:S01]  /*1dd0*/  @P1 IMAD R20, R21, R24, R6 ;  /* 0x0000001815141224 */ /* 0x000fe200078e0206 */
[----:B------:R-:W-:Y:S01]  /*1de0*/  LOP3.LUT R9, R40, R9, RZ, 0xc0, !PT ;  /* 0x0000000928097212 */ /* 0x000fe200078ec0ff */
[----:B------:R-:W-:Y:S02]  /*1df0*/  IMAD.MOV R11, RZ, RZ, -R7 ;  /* 0x000000ffff0b7224 */ /* 0x000fe400078e0a07 */
[----:B------:R-:W-:Y:S02]  /*1e00*/  IMAD.MOV.U32 R33, RZ, RZ, R39 ;  /* 0x000000ffff217224 */ /* 0x000fe400078e0027 */
[----:B------:R-:W-:Y:S01]  /*1e10*/  IMAD R9, R2, R7, R9 ;  /* 0x0000000702097224 */ /* 0x000fe200078e0209 */
[----:B------:R-:W-:Y:S01]  /*1e20*/  LOP3.LUT R7, R27, R10, RZ, 0xc0, !PT ;  /* 0x0000000a1b077212 */ /* 0x000fe200078ec0ff */
[----:B--2---:R-:W-:-:S02]  /*1e30*/  IMAD R2, R11, R32, R42 ;  /* 0x000000200b027224 */ /* 0x004fc400078e022a */
[----:B---3--:R-:W-:Y:S02]  /*1e40*/  IMAD R32, R9, R38, R20 ;  /* 0x0000002609207224 */ /* 0x008fe400078e0214 */
[----:B------:R-:W-:Y:S02]  /*1e50*/  IMAD R7, R2, R29, R7 ;  /* 0x0000001d02077224 */ /* 0x000fe400078e0207 */
[----:B------:R-:W-:-:S03]  /*1e60*/  IMAD.MOV.U32 R9, RZ, RZ, 0x1 ;  /* 0x00000001ff097424 */ /* 0x000fc600078e00ff */
[----:B------:R-:W-:Y:S02]  /*1e70*/  SEL R2, R7, R32, !P1 ;  /* 0x0000002007027207 */ /* 0x000fe40004800000 */
[----:B------:R-:W-:-:S07]  /*1e80*/  SEL R32, R32, R7, !P1 ;  /* 0x0000000720207207 */ /* 0x000fce0004800000 */
.L_x_13:
[----:B------:R-:W-:Y:S05]  /*1e90*/  @!P2 BRA `(.L_x_16) ;  /* 0x00000000000ca947 */ /* 0x000fea0003800000 */
[----:B------:R-:W-:Y:S01]  /*1ea0*/  UCGABAR_WAIT ;  /* 0x0000000000007dc7 */ /* 0x000fe20008000000 */
[----:B------:R-:W-:Y:S01]  /*1eb0*/  CCTL.IVALL ;  /* 0x00000000ff00798f */ /* 0x000fe20002000000 */
[----:B------:R-:W-:Y:S05]  /*1ec0*/  BRA `(.L_x_17) ;  /* 0x0000000000047947 */ /* 0x000fea0003800000 */
.L_x_16:
[----:B------:R-:W-:Y:S06]  /*1ed0*/  BAR.SYNC.DEFER_BLOCKING 0x0 ;  /* 0x0000000000007b1d */ /* 0x000fec0000010000 */
.L_x_17:
[----:B------:R-:W-:Y:S05]  /*1ee0*/  @!P4 BRA `(.L_x_18) ;  /* 0x0000001c00c4c947 */ /* 0x000fea0003800000 */
[----:B------:R-:W-:-:S13]  /*1ef0*/  ISETP.GT.U32.AND P0, PT, R41, 0x1, PT ;  /* 0x000000012900780c */ /* 0x000fda0003f04070 */
[----:B------:R-:W-:Y:S05]  /*1f00*/  @P0 EXIT ;  /* 0x000000000000094d */ /* 0x000fea0003800000 */
.L_x_19:
[----:B------:R-:W-:-:S08]  /*1f10*/  NOP ;  /* 0x0000000000007918 */ /* 0x000fd00000000000 */
[----:B------:R-:W0:Y:S02]  /*1f20*/  USETMAXREG.TRY_ALLOC.CTAPOOL UP0, 0xe8 ;  /* 0x000000e8000079c8 */ /* 0x000e240008000600 */
[----:B0-----:R-:W-:-:S13]  /*1f30*/  PLOP3.LUT P0, PT, PT, PT, UP0, 0x80, 0x0 ;  /* 0x000000000000781c */ /* 0x001fda0003f0f008 */
[----:B------:R-:W-:Y:S05]  /*1f40*/  @!P0 BRA `(.L_x_19) ;  /* 0xfffffffc00f08947 */ /* 0x000fea000383ffff */
[----:B------:R-:W-:-:S13]  /*1f50*/  LOP3.LUT P0, RZ, R9, 0xff, RZ, 0xc0, !PT ;  /* 0x000000ff09ff7812 */ /* 0x000fda000780c0ff */
[----:B------:R-:W-:Y:S05]  /*1f60*/  @!P0 EXIT ;  /* 0x000000000000894d */ /* 0x000fea0003800000 */
[----:B------:R-:W0:Y:S01]  /*1f70*/  S2UR UR5, SR_CgaCtaId ;  /* 0x00000000000579c3 */ /* 0x000e220000008800 */
[CC--:B------:R-:W-:Y:S01]  /*1f80*/  LEA.HI R4, R8.reuse, R3.reuse, RZ, 0x2 ;  /* 0x0000000308047211 */ /* 0x0c0fe200078f10ff */
[----:B------:R-:W-:Y:S01]  /*1f90*/  UMOV UR40, 0x400 ;  /* 0x0000040000287882 */ /* 0x000fe20000000000 */
[----:B------:R-:W-:Y:S01]  /*1fa0*/  LEA.HI R8, R8, R3, RZ, 0x5 ;  /* 0x0000000308087211 */ /* 0x000fe200078f28ff */
[----:B------:R-:W-:Y:S01]  /*1fb0*/  UISETP.LT.AND UP0, UPT, UR4, 0x1, UPT ;  /* 0x000000010400788c */ /* 0x000fe2000bf01270 */
[--C-:B------:R-:W-:Y:S01]  /*1fc0*/  SHF.R.S32.HI R38, RZ, 0x2, R4.reuse ;  /* 0x00000002ff267819 */ /* 0x100fe20000011404 */
[----:B------:R-:W-:Y:S01]  /*1fd0*/  UIADD3 UR6, UR12, -0x1, URZ ;  /* 0xffffffff0c067890 */ /* 0x000fe2000fffe03f */
[----:B------:R-:W-:Y:S01]  /*1fe0*/  SHF.R.S32.HI R5, RZ, 0x1f, R4 ;  /* 0x0000001fff057819 */ /* 0x000fe20000011404 */
[----:B------:R-:W1:Y:S01]  /*1ff0*/  LDC R44, c[0x0][0x658] ;  /* 0x00019600ff2c7b82 */ /* 0x000e620000000800 */
[----:B------:R-:W-:Y:S01]  /*2000*/  LOP3.LUT R4, R4, 0xfffffffc, RZ, 0xc0, !PT ;  /* 0xfffffffc04047812 */ /* 0x000fe200078ec0ff */
[----:B------:R-:W-:Y:S01]  /*2010*/  USEL UR41, UR4, 0x1, UP0 ;  /* 0x0000000104297887 */ /* 0x000fe20008000000 */
[----:B------:R-:W-:Y:S01]  /*2020*/  LEA.HI R5, R5, R38, RZ, 0x3 ;  /* 0x0000002605057211 */ /* 0x000fe200078f18ff */
[----:B------:R-:W-:Y:S01]  /*2030*/  UISETP.NE.AND UP0, UPT, UR6, URZ, UPT ;  /* 0x0000003f0600728c */ /* 0x000fe2000bf05270 */
[----:B------:R-:W-:Y:S01]  /*2040*/  SHF.L.U64.HI R46, R16, 0x1, R0 ;  /* 0x00000001102e7819 */ /* 0x000fe20000010200 */
[----:B------:R-:W-:Y:S01]  /*2050*/  IMAD.IADD R4, R3, 0x1, -R4 ;  /* 0x0000000103047824 */ /* 0x000fe200078e0a04 */
[----:B------:R-:W-:Y:S01]  /*2060*/  LOP3.LUT R5, R5, 0xfffffff8, RZ, 0xc0, !PT ;  /* 0xfffffff805057812 */ /* 0x000fe200078ec0ff */
[----:B------:R-:W2:Y:S01]  /*2070*/  LDC.64 R42, c[0x0][0x5c8] ;  /* 0x00017200ff2a7b82 */ /* 0x000ea20000000a00 */
[----:B------:R-:W-:Y:S01]  /*2080*/  IMAD.MOV.U32 R3, RZ, RZ, -0x1 ;  /* 0xffffffffff037424 */ /* 0x000fe200078e00ff */
[----:B------:R-:W-:Y:S01]  /*2090*/  USEL UR8, URZ, 0x1, UP0 ;  /* 0x000000013f087887 */ /* 0x000fe20008000000 */
[----:B------:R-:W-:Y:S01]  /*20a0*/  IMAD.SHL.U32 R40, R4, 0x2, RZ ;  /* 0x0000000204287824 */ /* 0x000fe200078e00ff */
[----:B------:R-:W-:Y:S01]  /*20b0*/  ULDC UR9, c[0x0][0x284] ;  /* 0x0000a10000097ab9 */ /* 0x000fe20000000800 */
[----:B------:R-:W-:Y:S01]  /*20c0*/  IMAD.IADD R38, R38, 0x1, -R5 ;  /* 0x0000000126267824 */ /* 0x000fe200078e0a05 */
[----:B------:R-:W-:Y:S01]  /*20d0*/  SHF.R.S32.HI R5, RZ, 0x5, R8 ;  /* 0x00000005ff057819 */ /* 0x000fe20000011408 */
[----:B------:R-:W-:Y:S01]  /*20e0*/  USHF.L.U32 UR46, UR4, 0x1, URZ ;  /* 0x00000001042e7899 */ /* 0x000fe2000800063f */
[----:B------:R-:W3:Y:S01]  /*20f0*/  LDC R45, c[0x0][0x288] ;  /* 0x0000a200ff2d7b82 */ /* 0x000ee20000000800 */
[----:B0-----:R-:W-:Y:S01]  /*2100*/  ULEA UR40, UR5, UR40, 0x18 ;  /* 0x0000002805287291 */ /* 0x001fe2000f8ec03f */
[--C-:B------:R-:W-:Y:S01]  /*2110*/  SHF.R.S32.HI R39, RZ, 0x1f, R38.reuse ;  /* 0x0000001fff277819 */ /* 0x100fe20000011426 */
[----:B------:R-:W-:Y:S01]  /*2120*/  USHF.L.U32 UR5, UR6, 0x3, URZ ;  /* 0x0000000306057899 */ /* 0x000fe2000800063f */
[C-C-:B------:R-:W-:Y:S01]  /*2130*/  IMAD R49, R5.reuse, -0x10, -R38.reuse ;  /* 0xfffffff005317824 */ /* 0x140fe200078e0a26 */
[----:B------:R-:W-:Y:S01]  /*2140*/  UIADD3 UR6, UR40, 0x680, URZ ;  /* 0x0000068028067890 */ /* 0x000fe2000fffe03f */
[----:B------:R-:W-:Y:S01]  /*2150*/  LOP3.LUT R48, R18, 0x1, RZ, 0xfc, !PT ;  /* 0x0000000112307812 */ /* 0x000fe200078efcff */
[----:B------:R-:W-:Y:S01]  /*2160*/  UIADD3 UR7, UR40, 0x2d680, URZ ;  /* 0x0002d68028077890 */ /* 0x000fe2000fffe03f */
[----:B------:R-:W-:Y:S01]  /*2170*/  IMAD.WIDE R38, R5, 0x10, R38 ;  /* 0x0000001005267825 */ /* 0x000fe200078e0226 */
[----:B------:R-:W-:Y:S01]  /*2180*/  USHF.R.U32.HI UR6, URZ, 0x4, UR6 ;  /* 0x000000043f067899 */ /* 0x000fe20008011606 */
[-C--:B-1----:R-:W-:Y:S01]  /*2190*/  SHF.L.U32 R3, R3, R44.reuse, RZ ;  /* 0x0000002c03037219 */ /* 0x082fe200000006ff */
[----:B------:R-:W-:Y:S01]  /*21a0*/  USHF.R.U32.HI UR7, URZ, 0x4, UR7 ;  /* 0x000000043f077899 */ /* 0x000fe20008011607 */
[----:B------:R-:W-:Y:S01]  /*21b0*/  IMAD.MOV.U32 R5, RZ, RZ, 0x1 ;  /* 0x00000001ff057424 */ /* 0x000fe200078e00ff */
[----:B------:R-:W-:Y:S01]  /*21c0*/  UIADD3 UR45, UR40, 0x5b0, URZ ;  /* 0x000005b0282d7890 */ /* 0x000fe2000fffe03f */
[----:B------:R-:W-:Y:S01]  /*21d0*/  LOP3.LUT R47, RZ, R3, RZ, 0x33, !PT ;  /* 0x00000003ff2f7212 */ /* 0x000fe200078e33ff */
[----:B------:R-:W-:Y:S01]  /*21e0*/  ULOP3.LUT UR5, UR5, 0x8, URZ, 0xc0, !UPT ;  /* 0x0000000805057892 */ /* 0x000fe2000f8ec03f */
[C---:B--2---:R-:W-:Y:S01]  /*21f0*/  SHF.L.U64.HI R43, R42.reuse, 0x3, R43 ;  /* 0x000000032a2b7819 */ /* 0x044fe2000001022b */
[----:B------:R-:W-:Y:S01]  /*2200*/  ULOP3.LUT UR6, UR6, 0x3fff, URZ, 0xc0, !UPT ;  /* 0x00003fff06067892 */ /* 0x000fe2000f8ec03f */
[----:B------:R-:W-:Y:S01]  /*2210*/  SHF.L.U32 R44, R5, R44, RZ ;  /* 0x0000002c052c7219 */ /* 0x000fe200000006ff */
[----:B------:R-:W-:Y:S01]  /*2220*/  ULOP3.LUT UR7, UR7, 0x3fff, URZ, 0xc0, !UPT ;  /* 0x00003fff07077892 */ /* 0x000fe2000f8ec03f */
[----:B------:R-:W-:Y:S01]  /*2230*/  IMAD.SHL.U32 R42, R42, 0x8, RZ ;  /* 0x000000082a2a7824 */ /* 0x000fe200078e00ff */
[----:B------:R-:W-:Y:S01]  /*2240*/  SHF.R.S32.HI R41, RZ, 0x1f, R40 ;  /* 0x0000001fff297819 */ /* 0x000fe20000011428 */
[----:B------:R-:W-:Y:S01]  /*2250*/  IMAD.U32 R50, RZ, RZ, UR8 ;  /* 0x00000008ff327e24 */ /* 0x000fe2000f8e00ff */
[----:B------:R-:W-:Y:S01]  /*2260*/  UIADD3 UR41, -UR41, UR4, URZ ;  /* 0x0000000429297290 */ /* 0x000fe2000fffe13f */
[----:B---3--:R-:W-:Y:S01]  /*2270*/  IMAD R45, R4, -0x2, R45 ;  /* 0xfffffffe042d7824 */ /* 0x008fe200078e022d */
[----:B------:R-:W-:Y:S01]  /*2280*/  ULEA UR48, UR12, UR45, 0x3 ;  /* 0x0000002d0c307291 */ /* 0x000fe2000f8e183f */
[----:B------:R-:W-:Y:S01]  /*2290*/  VIADD R49, R49, UR9 ;  /* 0x0000000931317c36 */ /* 0x000fe20008000000 */
[----:B------:R-:W-:-:S02]  /*22a0*/  ULOP3.LUT UR47, UR5, 0x8, URZ, 0x3c, !UPT ;  /* 0x00000008052f7892 */ /* 0x000fc4000f8e3c3f */
[----:B------:R-:W-:Y:S02]  /*22b0*/  ULOP3.LUT UR42, UR5, 0x18, URZ, 0x3c, !UPT ;  /* 0x00000018052a7892 */ /* 0x000fe4000f8e3c3f */
[----:B------:R-:W-:Y:S02]  /*22c0*/  ULOP3.LUT UR43, UR6, 0x10000, URZ, 0xfc, !UPT ;  /* 0x00010000062b7892 */ /* 0x000fe4000f8efc3f */
[----:B------:R-:W-:-:S12]  /*22d0*/  ULOP3.LUT UR44, UR7, 0x10000, URZ, 0xfc, !UPT ;  /* 0x00010000072c7892 */ /* 0x000fd8000f8efc3f */
.L_x_57:
[----:B------:R-:W-:-:S04]  /*22e0*/  SHF.L.U32 R0, R50, 0x1f, RZ ;  /* 0x0000001f32007819 */ /* 0x000fc800000006ff */
[----:B------:R-:W0:Y:S02]  /*22f0*/  SYNCS.PHASECHK.TRANS64.TRYWAIT P0, [UR48+-0x8], R0 ;  /* 0xfffff800ff0075a7 */ /* 0x000e240008000170 */
[----:B012345:R-:W-:Y:S05]  /*2300*/  @!P0 BRA `(.L_x_20) ;  /* 0x0000002800988947 */ /* 0x03ffea0003800000 */
.L_x_76:
[----:B------:R-:W-:Y:S02]  /*2310*/  ULDC UR4, c[0x0][0x28c] ;  /* 0x0000a30000047ab9 */ /* 0x000fe40000000800 */
[----:B------:R-:W-:-:S13]  /*2320*/  ISETP.LT.AND P0, PT, RZ, UR4, PT ;  /* 0x00000004ff007c0c */ /* 0x000fda000bf01270 */
[----:B------:R-:W-:Y:S05]  /*2330*/  @P0 BRA `(.L_x_21) ;  /* 0x0000000000400947 */ /* 0x000fea0003800000 */
[----:B0-----:R-:W-:Y:S01]  /*2340*/  MOV R0, 0x0 ;  /* 0x0000000000007802 */ /* 0x001fe20000000f00 */
[----:B------:R-:W-:Y:S01]  /*2350*/  ULDC.64 UR4, c[0x4][0x68] ;  /* 0x01001a0000047ab9 */ /* 0x000fe20000000a00 */
[----:B------:R-:W-:Y:S01]  /*2360*/  ULDC.64 UR6, c[0x4][0x8] ;  /* 0x0100020000067ab9 */ /* 0x000fe20000000a00 */
[----:B------:R-:W-:Y:S01]  /*2370*/  IMAD.U32 R4, RZ, RZ, UR4 ;  /* 0x00000004ff047e24 */ /* 0x000fe2000f8e00ff */
[----:B------:R0:W1:Y:S01]  /*2380*/  LDC.64 R14, c[0x4][R0] ;  /* 0x01000000000e7b82 */ /* 0x0000620000000a00 */
[----:B------:R-:W-:Y:S01]  /*2390*/  IMAD.U32 R5, RZ, RZ, UR5 ;  /* 0x00000005ff057e24 */ /* 0x000fe2000f8e00ff */
[----:B------:R-:W-:Y:S01]  /*23a0*/  ULDC.64 UR4, c[0x4][0x70] ;  /* 0x01001c0000047ab9 */ /* 0x000fe20000000a00 */
[----:B------:R-:W-:Y:S02]  /*23b0*/  IMAD.U32 R10, RZ, RZ, UR6 ;  /* 0x00000006ff0a7e24 */ /* 0x000fe4000f8e00ff */
[----:B------:R-:W-:Y:S02]  /*23c0*/  IMAD.U32 R6, RZ, RZ, UR4 ;  /* 0x00000004ff067e24 */ /* 0x000fe4000f8e00ff */
[----:B------:R-:W-:-:S02]  /*23d0*/  IMAD.U32 R7, RZ, RZ, UR5 ;  /* 0x00000005ff077e24 */ /* 0x000fc4000f8e00ff */
[----:B------:R-:W-:Y:S02]  /*23e0*/  IMAD.U32 R11, RZ, RZ, UR7 ;  /* 0x00000007ff0b7e24 */ /* 0x000fe4000f8e00ff */
[----:B------:R-:W-:Y:S02]  /*23f0*/  IMAD.MOV.U32 R8, RZ, RZ, 0x1e1 ;  /* 0x000001e1ff087424 */ /* 0x000fe400078e00ff */
[----:B------:R-:W-:Y:S02]  /*2400*/  IMAD.MOV.U32 R12, RZ, RZ, 0x1 ;  /* 0x00000001ff0c7424 */ /* 0x000fe400078e00ff */
[----:B0-----:R-:W-:-:S07]  /*2410*/  IMAD.MOV.U32 R13, RZ, RZ, RZ ;  /* 0x000000ffff0d7224 */ /* 0x001fce00078e00ff */
[----:B------:R-:W-:-:S07]  /*2420*/  LEPC R20, `(.L_x_21) ;  /* 0x000000001014794e */ /* 0x000fce0000000000 */
[----:B-1---5:R-:W-:Y:S05]  /*2430*/  CALL.ABS.NOINC R14 ;  /* 0x000000000e007343 */ /* 0x022fea0003c00000 */
.L_x_21:
[----:B------:R-:W-:-:S13]  /*2440*/  ISETP.NE.AND P0, PT, R48, 0x3, PT ;  /* 0x000000033000780c */ /* 0x000fda0003f05270 */
[----:B------:R-:W-:Y:S05]  /*2450*/  @!P0 BRA `(.L_x_22) ;  /* 0x0000000000048947 */ /* 0x000fea0003800000 */
[----:B------:R-:W-:Y:S01]  /*2460*/  BPT.TRAP 0x1 ;  /* 0x000000040000795c */ /* 0x000fe20000300000 */
.L_x_22:
[----:B0-----:R-:W-:Y:S02]  /*2470*/  IMAD.U32 R3, RZ, RZ, UR39 ;  /* 0x00000027ff037e24 */ /* 0x001fe4000f8e00ff */
[----:B------:R-:W-:-:S03]  /*2480*/  IMAD.U32 R0, RZ, RZ, UR38 ;  /* 0x00000026ff007e24 */ /* 0x000fc6000f8e00ff */
[----:B------:R-:W-:Y:S02]  /*2490*/  LEA R3, R3, UR40, 0x3 ;  /* 0x0000002803037c11 */ /* 0x000fe4000f8e18ff */
[----:B------:R-:W-:-:S04]  /*24a0*/  SHF.L.U32 R0, R0, 0x1f, RZ ;  /* 0x0000001f00007819 */ /* 0x000fc800000006ff */
[----:B------:R0:W1:Y:S01]  /*24b0*/  SYNCS.PHASECHK.TRANS64.TRYWAIT P1, [R3+URZ], R0 ;  /* 0x00000000030075a7 */ /* 0x000062000802017f */
[----:B------:R-:W-:Y:S05]  /*24c0*/  @!P0 BRA `(.L_x_23) ;  /* 0x0000000000048947 */ /* 0x000fea0003800000 */
[----:B------:R-:W-:Y:S01]  /*24d0*/  BPT.TRAP 0x1 ;  /* 0x000000040000795c */ /* 0x000fe20000300000 */
.L_x_23:
[----:B-1----:R-:W-:Y:S05]  /*24e0*/  @P1 BRA `(.L_x_24) ;  /* 0x0000000000081947 */ /* 0x002fea0003800000 */
[----:B------:R-:W1:Y:S02]  /*24f0*/  SYNCS.PHASECHK.TRANS64.TRYWAIT P1, [R3+URZ], R0 ;  /* 0x00000000030075a7 */ /* 0x000e64000802017f */
[----:B-1----:R-:W-:Y:S05]  /*2500*/  @!P1 BRA `(.L_x_25) ;  /* 0x0000002800309947 */ /* 0x002fea0003800000 */
.L_x_24:
[----:B------:R-:W-:Y:S05]  /*2510*/  WARPSYNC.ALL ;  /* 0x0000000000007948 */ /* 0x000fea0003800000 */
[----:B------:R-:W-:Y:S01]  /*2520*/  ULEA UR4, UR39, UR43, 0x7 ;  /* 0x0000002b27047291 */ /* 0x000fe2000f8e383f */
[----:B------:R-:W-:Y:S01]  /*2530*/  WARPGROUP.ARRIVE ;  /* 0x00000000000079c5 */ /* 0x000fe20000000000 */
[----:B------:R-:W-:Y:S01]  /*2540*/  ULEA UR6, UR39, UR44, 0x5 ;  /* 0x0000002c27067291 */ /* 0x000fe2000f8e283f */
[----:B01----:R-:W-:Y:S01]  /*2550*/  IMAD.U32 R0, RZ, RZ, UR41 ;  /* 0x00000029ff007e24 */ /* 0x003fe2000f8e00ff */
[----:B------:R-:W-:Y:S01]  /*2560*/  UMOV UR5, 0xc0000010 ;  /* 0xc000001000057882 */ /* 0x000fe20000000000 */
[----:B------:R-:W-:-:S03]  /*2570*/  UMOV UR7, 0xc0000010 ;  /* 0xc000001000077882 */ /* 0x000fc60000000000 */
[----:B------:R-:W-:-:S03]  /*2580*/  ISETP.GE.AND P1, PT, R0, 0x1, PT ;  /* 0x000000010000780c */ /* 0x000fc60003f26270 */
[----:B------:R-:W-:Y:S03]  /*2590*/  HGMMA.64x16x16.F32 R24, gdesc[UR4], RZ, !UPT, gsb0 ;  /* 0x00200000041879f0 */ /* 0x000fe6000c0008ff */
[----:B------:R-:W-:-:S07]  /*25a0*/  WARPGROUP.DEPBAR.LE gsb0, 0x0 ;  /* 0x00008000000079c5 */ /* 0x000fce0000010000 */
[----:B------:R-:W-:Y:S05]  /*25b0*/  @!P1 BRA `(.L_x_26) ;  /* 0x0000000000b89947 */ /* 0x000fea0003800000 */
[----:B------:R-:W-:Y:S01]  /*25c0*/  UIADD3 UR4, UR39, 0x1, URZ ;  /* 0x0000000127047890 */ /* 0x000fe2000fffe03f */
[----:B------:R-:W-:Y:S02]  /*25d0*/  IMAD.U32 R0, RZ, RZ, UR41 ;  /* 0x00000029ff007e24 */ /* 0x000fe4000f8e00ff */
[----:B------:R-:W-:Y:S01]  /*25e0*/  IMAD.U32 R3, RZ, RZ, UR39 ;  /* 0x00000027ff037e24 */ /* 0x000fe2000f8e00ff */
[----:B------:R-:W-:-:S04]  /*25f0*/  UISETP.NE.AND UP0, UPT, UR4, 0x5a, UPT ;  /* 0x0000005a0400788c */ /* 0x000fc8000bf05270 */
[----:B------:R-:W-:Y:S02]  /*2600*/  USEL UR5, URZ, 0x1, UP0 ;  /* 0x000000013f057887 */ /* 0x000fe40008000000 */
[----:B------:R-:W-:Y:S02]  /*2610*/  USEL UR8, UR4, URZ, UP0 ;  /* 0x0000003f04087287 */ /* 0x000fe40008000000 */
[----:B------:R-:W-:-:S06]  /*2620*/  ULOP3.LUT UR5, UR38, UR5, URZ, 0x3c, !UPT ;  /* 0x0000000526057292 */ /* 0x000fcc000f8e3c3f */
[----:B------:R-:W-:-:S07]  /*2630*/  IMAD.U32 R6, RZ, RZ, UR5 ;  /* 0x00000005ff067e24 */ /* 0x000fce000f8e00ff */
.L_x_33:
[----:B------:R-:W-:Y:S05]  /*2640*/  @!P0 BRA `(.L_x_27) ;  /* 0x0000000000048947 */ /* 0x000fea0003800000 */
[----:B------:R-:W-:Y:S01]  /*2650*/  BPT.TRAP 0x1 ;  /* 0x000000040000795c */ /* 0x000fe20000300000 */
.L_x_27:
[----:B------:R-:W-:Y:S01]  /*2660*/  ULEA UR4, UR8, UR40, 0x3 ;  /* 0x0000002808047291 */ /* 0x000fe2000f8e183f */
[----:B------:R-:W-:-:S08]  /*2670*/  SHF.L.U32 R4, R6, 0x1f, RZ ;  /* 0x0000001f06047819 */ /* 0x000fd000000006ff */
[----:B------:R0:W1:Y:S01]  /*2680*/  SYNCS.PHASECHK.TRANS64.TRYWAIT P1, [UR4], R4 ;  /* 0x00000004ff0075a7 */ /* 0x0000620008020144 */
[----:B------:R-:W-:Y:S05]  /*2690*/  @!P0 BRA `(.L_x_28) ;  /* 0x0000000000048947 */ /* 0x000fea0003800000 */
[----:B------:R-:W-:Y:S01]  /*26a0*/  BPT.TRAP 0x1 ;  /* 0x000000040000795c */ /* 0x000fe20000300000 */
.L_x_28:
[----:B-1----:R-:W-:Y:S05]  /*26b0*/  @P1 BRA `(.L_x_29) ;  /* 0x0000000000081947 */ /* 0x002fea0003800000 */
[----:B------:R-:W1:Y:S02]  /*26c0*/  SYNCS.PHASECHK.TRANS64.TRYWAIT P1, [UR4], R4 ;  /* 0x00000004ff0075a7 */ /* 0x000e640008020144 */
[----:B-1----:R-:W-:Y:S05]  /*26d0*/  @!P1 BRA `(.L_x_30) ;  /* 0x0000002400d09947 */ /* 0x002fea0003800000 */
.L_x_29:
[----:B------:R-:W-:Y:S01]  /*26e0*/  ULEA UR4, UR8, UR43, 0x7 ;  /* 0x0000002b08047291 */ /* 0x000fe2000f8e383f */
[----:B------:R-:W-:Y:S01]  /*26f0*/  WARPGROUP.ARRIVE ;  /* 0x00000000000079c5 */ /* 0x000fe20000000000 */
[----:B------:R-:W-:Y:S01]  /*2700*/  ULEA UR6, UR8, UR44, 0x5 ;  /* 0x0000002c08067291 */ /* 0x000fe2000f8e283f */
[----:B------:R-:W-:Y:S01]  /*2710*/  UMOV UR5, 0xc0000010 ;  /* 0xc000001000057882 */ /* 0x000fe20000000000 */
[----:B------:R-:W-:-:S07]  /*2720*/  UMOV UR7, 0xc0000010 ;  /* 0xc000001000077882 */ /* 0x000fce0000000000 */
[----:B------:R-:W-:Y:S03]  /*2730*/  HGMMA.64x16x16.F32 R24, gdesc[UR4], R24, gsb0 ;  /* 0x00200000041879f0 */ /* 0x000fe60008000818 */
[----:B------:R-:W-:Y:S02]  /*2740*/  WARPGROUP.DEPBAR.LE gsb0, 0x0 ;  /* 0x00008000000079c5 */ /* 0x000fe40000010000 */
[----:B------:R-:W-:Y:S05]  /*2750*/  @!P0 BRA `(.L_x_31) ;  /* 0x0000000000048947 */ /* 0x000fea0003800000 */
[----:B------:R-:W-:Y:S01]  /*2760*/  BPT.TRAP 0x1 ;  /* 0x000000040000795c */ /* 0x000fe20000300000 */
.L_x_31:
[----:B------:R-:W-:-:S13]  /*2770*/  ISETP.NE.AND P1, PT, R34, RZ, PT ;  /* 0x000000ff2200720c */ /* 0x000fda0003f25270 */
[----:B01----:R-:W-:-:S05]  /*2780*/  @P1 LEA R4, R3, UR40, 0x3 ;  /* 0x0000002803041c11 */ /* 0x003fca000f8e18ff */
[----:B------:R-:W-:-:S05]  /*2790*/  @P1 VIADD R4, R4, 0x2d0 ;  /* 0x000002d004041836 */ /* 0x000fca0000000000 */
[----:B------:R-:W-:-:S04]  /*27a0*/  @P1 PRMT R4, R35, 0x654, R4 ;  /* 0x0000065423041816 */ /* 0x000fc80000000004 */
[----:B------:R0:W-:Y:S01]  /*27b0*/  @P1 SYNCS.ARRIVE.TRANS64.RED.A1T0 RZ, [R4+URZ], RZ ;  /* 0x000000ff04ff19a7 */ /* 0x0001e2000810043f */
[----:B------:R-:W-:-:S13]  /*27c0*/  ISETP.GT.U32.AND P1, PT, R18, 0x1, PT ;  /* 0x000000011200780c */ /* 0x000fda0003f24070 */
[----:B0-----:R-:W-:Y:S05]  /*27d0*/  @P1 BRA `(.L_x_32) ;  /* 0x0000000000041947 */ /* 0x001fea0003800000 */
[----:B------:R-:W-:Y:S01]  /*27e0*/  BPT.TRAP 0x1 ;  /* 0x000000040000795c */ /* 0x000fe20000300000 */
.L_x_32:
[----:B------:R-:W-:Y:S01]  /*27f0*/  UIADD3 UR8, UR8, 0x1, URZ ;  /* 0x0000000108087890 */ /* 0x000fe2000fffe03f */
[C---:B------:R-:W-:Y:S01]  /*2800*/  ISETP.GT.AND P2, PT, R0.reuse, 0x1, PT ;  /* 0x000000010000780c */ /* 0x040fe20003f44270 */
[----:B------:R-:W-:Y:S02]  /*2810*/  VIADD R3, R3, 0x1 ;  /* 0x0000000103037836 */ /* 0x000fe40000000000 */
[----:B------:R-:W-:Y:S01]  /*2820*/  UISETP.NE.AND UP0, UPT, UR8, 0x5a, UPT ;  /* 0x0000005a0800788c */ /* 0x000fe2000bf05270 */
[----:B------:R-:W-:Y:S02]  /*2830*/  VIADD R0, R0, 0xffffffff ;  /* 0xffffffff00007836 */ /* 0x000fe40000000000 */
[C---:B------:R-:W-:Y:S01]  /*2840*/  ISETP.NE.AND P1, PT, R3.reuse, 0x5a, PT ;  /* 0x0000005a0300780c */ /* 0x040fe20003f25270 */
[----:B------:R-:W-:Y:S02]  /*2850*/  USEL UR4, URZ, 0x1, UP0 ;  /* 0x000000013f047887 */ /* 0x000fe40008000000 */
[----:B------:R-:W-:Y:S01]  /*2860*/  USEL UR8, UR8, URZ, UP0 ;  /* 0x0000003f08087287 */ /* 0x000fe20008000000 */
[----:B------:R-:W-:-:S03]  /*2870*/  SEL R3, R3, RZ, P1 ;  /* 0x000000ff03037207 */ /* 0x000fc60000800000 */
[----:B------:R-:W-:Y:S01]  /*2880*/  LOP3.LUT R6, R6, UR4, RZ, 0x3c, !PT ;  /* 0x0000000406067c12 */ /* 0x000fe2000f8e3cff */
[----:B------:R-:W-:Y:S07]  /*2890*/  @P2 BRA `(.L_x_33) ;  /* 0xfffffffc00682947 */ /* 0x000fee000383ffff */
.L_x_26:
[----:B------:R-:W0:Y:S01]  /*28a0*/  LDC R0, c[0x0][0x28c] ;  /* 0x0000a300ff007b82 */ /* 0x000e220000000800 */
[----:B------:R-:W-:-:S04]  /*28b0*/  IMAD.U32 R3, RZ, RZ, UR47 ;  /* 0x0000002fff037e24 */ /* 0x000fc8000f8e00ff */
[----:B------:R1:W-:Y:S01]  /*28c0*/  SYNCS.ARRIVE.TRANS64.A1T0 RZ, [R3+UR45], RZ ;  /* 0x000000ff03ff79a7 */ /* 0x0003e2000810002d */
[----:B0-----:R-:W-:-:S13]  /*28d0*/  ISETP.GE.AND P1, PT, R0, 0x1, PT ;  /* 0x000000010000780c */ /* 0x001fda0003f26270 */
[----:B-1----:R-:W-:Y:S05]  /*28e0*/  @!P1 BRA `(.L_x_34) ;  /* 0x00000000004c9947 */ /* 0x002fea0003800000 */
[----:B------:R-:W-:Y:S05]  /*28f0*/  @!P0 BRA `(.L_x_35) ;  /* 0x0000000000048947 */ /* 0x000fea0003800000 */
[----:B------:R-:W-:Y:S01]  /*2900*/  BPT.TRAP 0x1 ;  /* 0x000000040000795c */ /* 0x000fe20000300000 */
.L_x_35:
[----:B------:R-:W-:Y:S01]  /*2910*/  ISETP.NE.AND P0, PT, R34, RZ, PT ;  /* 0x000000ff2200720c */ /* 0x000fe20003f05270 */
[----:B------:R-:W-:Y:S01]  /*2920*/  BSSY B0, `(.L_x_36) ;  /* 0x000000d000007945 */ /* 0x000fe20003800000 */
[----:B------:R-:W-:-:S11]  /*2930*/  ISETP.GT.U32.AND P1, PT, R18, 0x1, PT ;  /* 0x000000011200780c */ /* 0x000fd60003f24070 */
[----:B------:R-:W-:Y:S05]  /*2940*/  @!P0 BRA `(.L_x_37) ;  /* 0x0000000000288947 */ /* 0x000fea0003800000 */
[----:B------:R-:W-:-:S04]  /*2950*/  UIADD3 UR6, UR39, UR41, URZ ;  /* 0x0000002927067290 */ /* 0x000fc8000fffe03f */
[----:B------:R-:W-:-:S04]  /*2960*/  USHF.R.U32.HI UR4, URZ, 0x1, UR6 ;  /* 0x000000013f047899 */ /* 0x000fc80008011606 */
[----:B------:R-:W-:-:S04]  /*2970*/  UIMAD.WIDE.U32 UR4, UR4, -0x49f49f49, URZ ;  /* 0xb60b60b7040478a5 */ /* 0x000fc8000f8e003f */
[----:B------:R-:W-:-:S04]  /*2980*/  USHF.R.U32.HI UR4, URZ, 0x5, UR5 ;  /* 0x000000053f047899 */ /* 0x000fc80008011605 */
[----:B------:R-:W-:-:S04]  /*2990*/  UIMAD UR6, UR4, -0x5a, UR6 ;  /* 0xffffffa6040678a4 */ /* 0x000fc8000f8e0206 */
[----:B------:R-:W-:-:S04]  /*29a0*/  ULEA UR6, UR6, UR40, 0x3 ;  /* 0x0000002806067291 */ /* 0x000fc8000f8e183f */
[----:B------:R-:W-:-:S06]  /*29b0*/  UIADD3 UR6, UR6, 0x2d0, URZ ;  /* 0x000002d006067890 */ /* 0x000fcc000fffe03f */
[----:B------:R-:W-:-:S05]  /*29c0*/  IMAD.U32 R0, RZ, RZ, UR6 ;  /* 0x00000006ff007e24 */ /* 0x000fca000f8e00ff */
[----:B------:R-:W-:-:S04]  /*29d0*/  PRMT R0, R35, 0x654, R0 ;  /* 0x0000065423007816 */ /* 0x000fc80000000000 */
[----:B------:R0:W-:Y:S03]  /*29e0*/  SYNCS.ARRIVE.TRANS64.RED.A1T0 RZ, [R0+URZ], RZ ;  /* 0x000000ff00ff79a7 */ /* 0x0001e6000810043f */
.L_x_37:
[----:B------:R-:W-:Y:S05]  /*29f0*/  BSYNC B0 ;  /* 0x0000000000007941 */ /* 0x000fea0003800000 */
.L_x_36:
[----:B------:R-:W-:Y:S05]  /*2a00*/  @P1 BRA `(.L_x_34) ;  /* 0x0000000000041947 */ /* 0x000fea0003800000 */
[----:B------:R-:W-:Y:S01]  /*2a10*/  BPT.TRAP 0x1 ;  /* 0x000000040000795c */ /* 0x000fe20000300000 */
.L_x_34:
[----:B0-----:R-:W-:Y:S01]  /*2a20*/  SHF.L.U32 R0, R50, 0x1f, RZ ;  /* 0x0000001f32007819 */ /* 0x001fe200000006ff */
[----:B------:R-:W-:Y:S01]  /*2a30*/  UIADD3 UR39, UR39, UR46, URZ ;  /* 0x0000002e27277290 */ /* 0x000fe2000fffe03f */
[----:B------:R-:W-:Y:S01]  /*2a40*/  SHF.R.S32.HI R11, RZ, 0x1f, R33 ;  /* 0x0000001fff0b7819 */ /* 0x000fe20000011421 */
[----:B------:R-:W-:Y:S01]  /*2a50*/  UISETP.GE.U32.AND UP1, UPT, UR46, 0x5a, UPT ;  /* 0x0000005a2e00788c */ /* 0x000fe2000bf26070 */
[----:B------:R-:W0:Y:S01]  /*2a60*/  SYNCS.PHASECHK.TRANS64.TRYWAIT P0, [UR48+0x8], R0 ;  /* 0x00000800ff0075a7 */ /* 0x000e220008000170 */
[----:B------:R-:W-:Y:S01]  /*2a70*/  UISETP.GT.U32.AND UP0, UPT, UR39, 0x59, UPT ;  /* 0x000000592700788c */ /* 0x000fe2000bf04070 */
[----:B------:R-:W-:Y:S01]  /*2a80*/  IMAD.SHL.U32 R10, R2, 0x10, RZ ;  /* 0x00000010020a7824 */ /* 0x000fe200078e00ff */
[----:B------:R-:W-:Y:S02]  /*2a90*/  USHF.R.U32.HI UR4, URZ, 0x1, UR39 ;  /* 0x000000013f047899 */ /* 0x000fe40008011627 */
[----:B------:R-:W-:Y:S02]  /*2aa0*/  UISETP.LT.U32.AND UP0, UPT, UR46, 0x5a, UP0 ;  /* 0x0000005a2e00788c */ /* 0x000fe40008701070 */
[----:B------:R-:W-:-:S02]  /*2ab0*/  UIMAD.WIDE.U32 UR4, UR4, -0x49f49f49, URZ ;  /* 0xb60b60b7040478a5 */ /* 0x000fc4000f8e003f */
[----:B------:R-:W-:Y:S02]  /*2ac0*/  USEL UR6, URZ, 0x1, !UP0 ;  /* 0x000000013f067887 */ /* 0x000fe4000c000000 */
[----:B------:R-:W-:Y:S02]  /*2ad0*/  USHF.R.U32.HI UR4, URZ, 0x5, UR5 ;  /* 0x000000053f047899 */ /* 0x000fe40008011605 */
[----:B------:R-:W-:Y:S02]  /*2ae0*/  ULOP3.LUT UR38, UR38, UR6, URZ, 0x3c, !UPT ;  /* 0x0000000626267292 */ /* 0x000fe4000f8e3c3f */
[----:B------:R-:W-:Y:S02]  /*2af0*/  UIMAD UR39, UR4, -0x5a, UR39 ;  /* 0xffffffa6042778a4 */ /* 0x000fe4000f8e0227 */
[----:B------:R-:W-:Y:S01]  /*2b00*/  @UP1 ULOP3.LUT UR38, UR38, 0x1, UR4, 0x78, !UPT ;  /* 0x0000000126261892 */ /* 0x000fe2000f8e7804 */
[----:B0-----:R-:W-:Y:S11]  /*2b10*/  @!P0 BRA `(.L_x_38) ;  /* 0x0000002000d88947 */ /* 0x001ff60003800000 */
.L_x_77:
[C---:B0-----:R-:W-:Y:S01]  /*2b20*/  IMAD.SHL.U32 R3, R32.reuse, 0x40, RZ ;  /* 0x0000004020037824 */ /* 0x041fe200078e00ff */
[----:B------:R-:W-:Y:S01]  /*2b30*/  ULDC UR6, c[0x0][0x284] ;  /* 0x0000a10000067ab9 */ /* 0x000fe20000000800 */
[----:B------:R-:W-:Y:S01]  /*2b40*/  ULDC.64 UR4, c[0x0][0x5d0] ;  /* 0x0001740000047ab9 */ /* 0x000fe20000000a00 */
[----:B------:R-:W-:Y:S02]  /*2b50*/  IMAD.WIDE R4, R32, 0x40, R38 ;  /* 0x0000004020047825 */ /* 0x000fe400078e0226 */
[----:B------:R-:W-:Y:S01]  /*2b60*/  ISETP.GE.AND P0, PT, R3, UR6, PT ;  /* 0x0000000603007c0c */ /* 0x000fe2000bf06270 */
[----:B------:R-:W-:Y:S01]  /*2b70*/  ULDC UR6, c[0x0][0x288] ;  /* 0x0000a20000067ab9 */ /* 0x000fe20000000800 */
[----:B------:R-:W-:Y:S01]  /*2b80*/  IMAD R0, R11, UR4, RZ ;  /* 0x000000040b007c24 */ /* 0x000fe2000f8e02ff */
[----:B------:R-:W-:Y:S01]  /*2b90*/  SHF.R.S32.HI R3, RZ, 0x1f, R10 ;  /* 0x0000001fff037819 */ /* 0x000fe2000001140a */
[----:B------:R-:W-:Y:S01]  /*2ba0*/  IMAD.WIDE.U32 R6, R33, UR4, R40 ;  /* 0x0000000421067c25 */ /* 0x000fe2000f8e0028 */
[----:B------:R-:W-:-:S03]  /*2bb0*/  ISETP.GE.OR P0, PT, R10, UR6, P0 ;  /* 0x000000060a007c0c */ /* 0x000fc60008706670 */
[----:B------:R-:W-:Y:S01]  /*2bc0*/  IMAD R0, R33, UR5, R0 ;  /* 0x0000000521007c24 */ /* 0x000fe2000f8e0200 */
[----:B------:R-:W-:Y:S01]  /*2bd0*/  IADD3 R6, P1, R10, R6, RZ ;  /* 0x000000060a067210 */ /* 0x000fe20007f3e0ff */
[----:B------:R-:W-:Y:S02]  /*2be0*/  ULDC.64 UR4, c[0x0][0x5c8] ;  /* 0x0001720000047ab9 */ /* 0x000fe40000000a00 */
[----:B------:R-:W-:Y:S01]  /*2bf0*/  IMAD R9, R5, UR4, RZ ;  /* 0x0000000405097c24 */ /* 0x000fe2000f8e02ff */
[----:B------:R-:W-:-:S03]  /*2c00*/  IADD3.X R7, R3, R7, R0, P1, !PT ;  /* 0x0000000703077210 */ /* 0x000fc60000ffe400 */
[C---:B------:R-:W-:Y:S02]  /*2c10*/  IMAD R9, R4.reuse, UR5, R9 ;  /* 0x0000000504097c24 */ /* 0x040fe4000f8e0209 */
[----:B------:R-:W-:Y:S01]  /*2c20*/  IMAD.WIDE.U32 R14, R4, UR4, R6 ;  /* 0x00000004040e7c25 */ /* 0x000fe2000f8e0006 */
[----:B------:R-:W-:Y:S06]  /*2c30*/  @P0 BRA `(.L_x_39) ;  /* 0x0000000800d80947 */ /* 0x000fec0003800000 */
[----:B-----5:R-:W-:Y:S01]  /*2c40*/  FSETP.NEU.AND P0, PT, R37, RZ, PT ;  /* 0x000000ff2500720b */ /* 0x020fe20003f0d000 */
[----:B------:R-:W-:Y:S01]  /*2c50*/  BSSY B0, `(.L_x_39) ;  /* 0x00000b4000007945 */ /* 0x000fe20003800000 */
[----:B------:R-:W-:-:S11]  /*2c60*/  IMAD.IADD R57, R15, 0x1, R9 ;  /* 0x000000010f397824 */ /* 0x000fd600078e0209 */
[----:B------:R-:W-:Y:S05]  /*2c70*/  @!P0 BRA `(.L_x_40) ;  /* 0x00000008000c8947 */ /* 0x000fea0003800000 */
[----:B------:R-:W0:Y:S01]  /*2c80*/  LDC.64 R20, c[0x0][0x5b8] ;  /* 0x00016e00ff147b82 */ /* 0x000e220000000a00 */
[----:B------:R-:W-:Y:S01]  /*2c90*/  IMAD.IADD R56, R45, 0x1, -R10 ;  /* 0x000000012d387824 */ /* 0x000fe200078e0a0a */
[----:B------:R-:W-:Y:S01]  /*2ca0*/  ULDC.64 UR4, c[0x0][0x5c0] ;  /* 0x0001700000047ab9 */ /* 0x000fe20000000a00 */
[----:B------:R-:W-:-:S05]  /*2cb0*/  IMAD R32, R32, -0x40, R49 ;  /* 0xffffffc020207824 */ /* 0x000fca00078e0231 */
[----:B------:R-:W1:Y:S08]  /*2cc0*/  LDC.64 R52, c[0x0][0x5b0] ;  /* 0x00016c00ff347b82 */ /* 0x000e700000000a00 */
[----:B------:R-:W2:Y:S01]  /*2cd0*/  LDC.64 R54, c[0x0][0x5a8] ;  /* 0x00016a00ff367b82 */ /* 0x000ea20000000a00 */
[-C--:B0-----:R-:W-:Y:S01]  /*2ce0*/  IMAD R0, R11, R20.reuse, RZ ;  /* 0x000000140b007224 */ /* 0x081fe200078e02ff */
[----:B------:R-:W-:Y:S01]  /*2cf0*/  SHF.R.S32.HI R11, RZ, 0x1f, R10 ;  /* 0x0000001fff0b7819 */ /* 0x000fe2000001140a */
[----:B------:R-:W-:-:S04]  /*2d00*/  IMAD.WIDE.U32 R2, R33, R20, R40 ;  /* 0x0000001421027225 */ /* 0x000fc800078e0028 */
[----:B------:R-:W-:Y:S01]  /*2d10*/  IMAD R21, R33, R21, R0 ;  /* 0x0000001521157224 */ /* 0x000fe200078e0200 */
[----:B------:R-:W-:Y:S01]  /*2d20*/  IADD3 R6, P0, R10, R2, RZ ;  /* 0x000000020a067210 */ /* 0x000fe20007f1e0ff */
[----:B-1----:R-:W-:-:S03]  /*2d30*/  IMAD R0, R5, R52, RZ ;  /* 0x0000003405007224 */ /* 0x002fc600078e02ff */
[----:B------:R-:W-:Y:S01]  /*2d40*/  IADD3.X R7, R11, R3, R21, P0, !PT ;  /* 0x000000030b077210 */ /* 0x000fe200007fe415 */
[----:B------:R-:W-:Y:S01]  /*2d50*/  IMAD R51, R4, R53, R0 ;  /* 0x0000003504337224 */ /* 0x000fe200078e0200 */
[----:B------:R-:W-:Y:S01]  /*2d60*/  ISETP.GT.AND P0, PT, R56, RZ, PT ;  /* 0x000000ff3800720c */ /* 0x000fe20003f04270 */
[----:B------:R-:W-:-:S03]  /*2d70*/  IMAD.WIDE.U32 R2, R4, R52, R6 ;  /* 0x0000003404027225 */ /* 0x000fc600078e0006 */
[----:B------:R-:W-:Y:S01]  /*2d80*/  ISETP.GT.AND P2, PT, R32, RZ, P0 ;  /* 0x000000ff2000720c */ /* 0x000fe20000744270 */
[----:B------:R-:W-:Y:S01]  /*2d90*/  IMAD.IADD R0, R3, 0x1, R51 ;  /* 0x0000000103007824 */ /* 0x000fe200078e0233 */
[----:B--2---:R-:W-:-:S04]  /*2da0*/  LEA R8, P1, R2, R54, 0x1 ;  /* 0x0000003602087211 */ /* 0x004fc800078208ff */
[----:B------:R-:W-:-:S07]  /*2db0*/  LEA.HI.X R9, R2, R55, R0, 0x1, P1 ;  /* 0x0000003702097211 */ /* 0x000fce00008f0c00 */
[----:B------:R0:W2:Y:S01]  /*2dc0*/  @P2 LDG.E.LTC128B.U16 R0, desc[UR36][R8.64] ;  /* 0x0000002408002981 */ /* 0x0000a2000c1e1520 */
[----:B------:R-:W-:Y:S01]  /*2dd0*/  IMAD.WIDE.U32 R2, R4, R52, R10 ;  /* 0x0000003404027225 */ /* 0x000fe200078e000a */
[----:B------:R-:W-:Y:S02]  /*2de0*/  BSSY B1, `(.L_x_41) ;  /* 0x0000014000017945 */ /* 0x000fe40003800000 */
[----:B------:R-:W-:-:S04]  /*2df0*/  IADD3 R12, P1, R40, R2, RZ ;  /* 0x00000002280c7210 */ /* 0x000fc80007f3e0ff */
[----:B------:R-:W-:Y:S02]  /*2e00*/  IADD3.X R13, R41, R51, R3, P1, !PT ;  /* 0x00000033290d7210 */ /* 0x000fe40000ffe403 */
[----:B0-----:R-:W-:Y:S01]  /*2e10*/  SHF.L.U64.HI R9, R52, 0x3, R53 ;  /* 0x0000000334097819 */ /* 0x001fe20000010235 */
[----:B------:R-:W-:-:S04]  /*2e20*/  IMAD.WIDE.U32 R12, R33, R20, R12 ;  /* 0x00000014210c7225 */ /* 0x000fc800078e000c */
[----:B------:R-:W-:Y:S02]  /*2e30*/  IMAD.IADD R8, R21, 0x1, R13 ;  /* 0x0000000115087824 */ /* 0x000fe400078e020d */
[----:B--2---:R-:W-:-:S05]  /*2e40*/  HADD2.F32 R2, -RZ, R0.H0_H0 ;  /* 0x20000000ff027230 */ /* 0x004fca0000004100 */
[----:B------:R-:W-:Y:S01]  /*2e50*/  FMUL R3, R2, R37 ;  /* 0x0000002502037220 */ /* 0x000fe20000400000 */
[----:B------:R-:W-:-:S03]  /*2e60*/  LEA R2, P1, R14, UR4, 0x1 ;  /* 0x000000040e027c11 */ /* 0x000fc6000f8208ff */
[----:B------:R-:W-:Y:S01]  /*2e70*/  FFMA R24, R24, R36, R3 ;  /* 0x0000002418187223 */ /* 0x000fe20000000003 */
[----:B------:R-:W-:Y:S02]  /*2e80*/  LEA.HI.X R3, R14, UR5, R57, 0x1, P1 ;  /* 0x000000050e037c11 */ /* 0x000fe400088f0c39 */
[----:B------:R-:W-:Y:S02]  /*2e90*/  ISETP.GT.AND P1, PT, R56, 0x1, PT ;  /* 0x000000013800780c */ /* 0x000fe40003f24270 */
[----:B------:R-:W-:Y:S02]  /*2ea0*/  F2FP.F16.F32.PACK_AB R24, RZ, R24 ;  /* 0x00000018ff18723e */ /* 0x000fe400000000ff */
[----:B------:R-:W-:Y:S02]  /*2eb0*/  ISETP.GT.AND P3, PT, R32, RZ, P1 ;  /* 0x000000ff2000720c */ /* 0x000fe40000f64270 */
[C---:B------:R-:W-:Y:S01]  /*2ec0*/  LEA R14, P4, R12.reuse, R54, 0x1 ;  /* 0x000000360c0e7211 */ /* 0x040fe200078808ff */
[----:B------:R0:W-:Y:S03]  /*2ed0*/  @P2 STG.E.U16 desc[UR36][R2.64], R24 ;  /* 0x0000001802002986 */ /* 0x0001e6000c101524 */
[----:B------:R-:W-:Y:S01]  /*2ee0*/  LEA.HI.X R15, R12, R55, R8, 0x1, P4 ;  /* 0x000000370c0f7211 */ /* 0x000fe200020f0c08 */
[----:B------:R-:W-:-:S06]  /*2ef0*/  IMAD.SHL.U32 R8, R52, 0x8, RZ ;  /* 0x0000000834087824 */ /* 0x000fcc00078e00ff */
[----:B------:R-:W-:Y:S05]  /*2f00*/  @!P3 BRA `(.L_x_42) ;  /* 0x000000000004b947 */ /* 0x000fea0003800000 */
[----:B------:R1:W5:Y:S02]  /*2f10*/  LDG.E.LTC128B.U16 R0, desc[UR36][R14.64+0x2] ;  /* 0x000002240e007981 */ /* 0x000364000c1e1520 */
.L_x_42:
[----:B------:R-:W-:Y:S05]  /*2f20*/  BSYNC B1 ;  /* 0x0000000000017941 */ /* 0x000fea0003800000 */
.L_x_41:
[----:B-----5:R-:W-:Y:S01]  /*2f30*/  HADD2.F32 R12, -RZ, R0.H0_H0 ;  /* 0x20000000ff0c7230 */ /* 0x020fe20000004100 */
[----:B------:R-:W-:Y:S01]  /*2f40*/  ISETP.GT.AND P0, PT, R32, 0x8, P0 ;  /* 0x000000082000780c */ /* 0x000fe20000704270 */
[----:B------:R-:W-:-:S04]  /*2f50*/  IMAD.WIDE.U32 R8, R4, R52, R8 ;  /* 0x0000003404087225 */ /* 0x000fc800078e0008 */
[----:B------:R-:W-:Y:S01]  /*2f60*/  FMUL R12, R12, R37 ;  /* 0x000000250c0c7220 */ /* 0x000fe20000400000 */
[----:B------:R-:W-:Y:S01]  /*2f70*/  IMAD.IADD R51, R51, 0x1, R9 ;  /* 0x0000000133337824 */ /* 0x000fe200078e0209 */
[----:B------:R-:W-:Y:S02]  /*2f80*/  IADD3 R5, P2, R6, R8, RZ ;  /* 0x0000000806057210 */ /* 0x000fe40007f5e0ff */
[----:B------:R-:W-:-:S03]  /*2f90*/  FFMA R12, R25, R36, R12 ;  /* 0x00000024190c7223 */ /* 0x000fc6000000000c */
[----:B------:R-:W-:Y:S01]  /*2fa0*/  IMAD.X R6, R51, 0x1, R7, P2 ;  /* 0x0000000133067824 */ /* 0x000fe200010e0607 */
[C---:B------:R-:W-:Y:S02]  /*2fb0*/  LEA R4, P2, R5.reuse, R54, 0x1 ;  /* 0x0000003605047211 */ /* 0x040fe400078408ff */
[----:B------:R-:W-:Y:S02]  /*2fc0*/  F2FP.F16.F32.PACK_AB R12, RZ, R12 ;  /* 0x0000000cff0c723e */ /* 0x000fe400000000ff */
[----:B------:R-:W-:Y:S02]  /*2fd0*/  LEA.HI.X R5, R5, R55, R6, 0x1, P2 ;  /* 0x0000003705057211 */ /* 0x000fe400010f0c06 */
[----:B------:R-:W-:Y:S02]  /*2fe0*/  PRMT R9, R12, 0x7610, R9 ;  /* 0x000076100c097816 */ /* 0x000fe40000000009 */
[----:B------:R-:W-:-:S03]  /*2ff0*/  PRMT R12, R0, 0x7610, R12 ;  /* 0x00007610000c7816 */ /* 0x000fc6000000000c */
[----:B------:R2:W-:Y:S04]  /*3000*/  @P3 STG.E.U16 desc[UR36][R2.64+0x2], R9 ;  /* 0x0000020902003986 */ /* 0x0005e8000c101524 */
[----:B------:R-:W3:Y:S01]  /*3010*/  @P0 LDG.E.LTC128B.U16 R12, desc[UR36][R4.64] ;  /* 0x00000024040c0981 */ /* 0x000ee2000c1e1520 */
[----:B------:R-:W-:Y:S01]  /*3020*/  IADD3 R8, P2, P3, R40, R8, R10 ;  /* 0x0000000828087210 */ /* 0x000fe20007b5e00a */
[----:B------:R-:W-:Y:S01]  /*3030*/  BSSY B1, `(.L_x_43) ;  /* 0x0000011000017945 */ /* 0x000fe20003800000 */
[----:B------:R-:W-:Y:S02]  /*3040*/  ISETP.GT.AND P1, PT, R32, 0x8, P1 ;  /* 0x000000082000780c */ /* 0x000fe40000f24270 */
[----:B--2---:R-:W-:Y:S02]  /*3050*/  IADD3.X R9, R41, R51, R11, P2, P3 ;  /* 0x0000003329097210 */ /* 0x004fe400017e640b */
[----:B------:R-:W-:-:S02]  /*3060*/  SHF.L.U64.HI R11, R42, 0x1, R43 ;  /* 0x000000012a0b7819 */ /* 0x000fc4000001022b */
[----:B------:R-:W-:Y:S01]  /*3070*/  LEA R6, P2, R42, R2, 0x1 ;  /* 0x000000022a067211 */ /* 0x000fe200078408ff */
[----:B------:R-:W-:-:S03]  /*3080*/  IMAD.WIDE.U32 R8, R33, R20, R8 ;  /* 0x0000001421087225 */ /* 0x000fc600078e0008 */
[----:B------:R-:W-:Y:S01]  /*3090*/  LEA R10, P3, R8, R54, 0x1 ;  /* 0x00000036080a7211 */ /* 0x000fe200078608ff */
[----:B---3--:R-:W-:-:S05]  /*30a0*/  HADD2.F32 R0, -RZ, R12.H0_H0 ;  /* 0x2000000cff007230 */ /* 0x008fca0000004100 */
[----:B------:R-:W-:Y:S01]  /*30b0*/  FMUL R7, R0, R37 ;  /* 0x0000002500077220 */ /* 0x000fe20000400000 */
[----:B------:R-:W-:-:S03]  /*30c0*/  IMAD.IADD R0, R21, 0x1, R9 ;  /* 0x0000000115007824 */ /* 0x000fc600078e0209 */
[----:B------:R-:W-:-:S05]  /*30d0*/  FFMA R7, R26, R36, R7 ;  /* 0x000000241a077223 */ /* 0x000fca0000000007 */
[----:B------:R-:W-:Y:S01]  /*30e0*/  F2FP.F16.F32.PACK_AB R4, RZ, R7 ;  /* 0x00000007ff04723e */ /* 0x000fe200000000ff */
[----:B------:R-:W-:Y:S01]  /*30f0*/  IMAD.X R7, R11, 0x1, R3, P2 ;  /* 0x000000010b077824 */ /* 0x000fe200010e0603 */
[----:B------:R-:W-:-:S04]  /*3100*/  LEA.HI.X R11, R8, R55, R0, 0x1, P3 ;  /* 0x00000037080b7211 */ /* 0x000fc800018f0c00 */
[----:B------:R2:W-:Y:S01]  /*3110*/  @P0 STG.E.U16 desc[UR36][R6.64], R4 ;  /* 0x0000000406000986 */ /* 0x0005e2000c101524 */
[----:B------:R-:W-:Y:S05]  /*3120*/  @!P1 BRA `(.L_x_44) ;  /* 0x0000000000049947 */ /* 0x000fea0003800000 */
[----:B------:R3:W5:Y:S02]  /*3130*/  LDG.E.LTC128B.U16 R12, desc[UR36][R10.64+0x2] ;  /* 0x000002240a0c7981 */ /* 0x000764000c1e1520 */
.L_x_44:
[----:B------:R-:W-:Y:S05]  /*3140*/  BSYNC B1 ;  /* 0x0000000000017941 */ /* 0x000fea0003800000 */
.L_x_43:
[----:B-----5:R-:W-:Y:S01]  /*3150*/  HADD2.F32 R0, -RZ, R12.H0_H0 ;  /* 0x2000000cff007230 */ /* 0x020fe20000004100 */
[----:B------:R-:W-:Y:S01]  /*3160*/  ISETP.GT.AND P0, PT, R56, 0x8, PT ;  /* 0x000000083800780c */ /* 0x000fe20003f04270 */
[----:B--2---:R-:W-:Y:S01]  /*3170*/  @P1 IMAD.MOV.U32 R4, RZ, RZ, R6 ;  /* 0x000000ffff041224 */ /* 0x004fe200078e0006 */
[----:B------:R-:W-:Y:S01]  /*3180*/  BSSY B1, `(.L_x_45) ;  /* 0x0000009000017945 */ /* 0x000fe20003800000 */
[----:B------:R-:W-:Y:S02]  /*3190*/  @P1 IMAD.MOV.U32 R5, RZ, RZ, R7 ;  /* 0x000000ffff051224 */ /* 0x000fe400078e0007 */
[----:B------:R-:W-:Y:S01]  /*31a0*/  FMUL R0, R0, R37 ;  /* 0x0000002500007220 */ /* 0x000fe20000400000 */
[----:B------:R-:W-:-:S03]  /*31b0*/  ISETP.GT.AND P2, PT, R32, RZ, P0 ;  /* 0x000000ff2000720c */ /* 0x000fc60000744270 */
[----:B------:R-:W-:-:S05]  /*31c0*/  FFMA R0, R27, R36, R0 ;  /* 0x000000241b007223 */ /* 0x000fca0000000000 */
[----:B------:R-:W-:-:S05]  /*31d0*/  F2FP.F16.F32.PACK_AB R0, RZ, R0 ;  /* 0x00000000ff00723e */ /* 0x000fca00000000ff */
[----:B------:R2:W-:Y:S01]  /*31e0*/  @P1 STG.E.U16 desc[UR36][R4.64+0x2], R0 ;  /* 0x0000020004001986 */ /* 0x0005e2000c101524 */
[----:B------:R-:W-:Y:S05]  /*31f0*/  @!P2 BRA `(.L_x_46) ;  /* 0x000000000004a947 */ /* 0x000fea0003800000 */
[----:B------:R4:W5:Y:S02]  /*3200*/  LDG.E.LTC128B.U16 R12, desc[UR36][R14.64+0x10] ;  /* 0x000010240e0c7981 */ /* 0x000964000c1e1520 */
.L_x_46:
[----:B------:R-:W-:Y:S05]  /*3210*/  BSYNC B1 ;  /* 0x0000000000017941 */ /* 0x000fea0003800000 */
.L_x_45:
[----:B--2--5:R-:W-:Y:S01]  /*3220*/  HADD2.F32 R0, -RZ, R12.H0_H0 ;  /* 0x2000000cff007230 */ /* 0x024fe20000004100 */
[----:B------:R-:W-:Y:S01]  /*3230*/  ISETP.GT.AND P1, PT, R56, 0x9, PT ;  /* 0x000000093800780c */ /* 0x000fe20003f24270 */
[----:B------:R-:W-:Y:S03]  /*3240*/  BSSY B1, `(.L_x_47) ;  /* 0x0000008000017945 */ /* 0x000fe60003800000 */
[----:B------:R-:W-:Y:S01]  /*3250*/  FMUL R5, R0, R37 ;  /* 0x0000002500057220 */ /* 0x000fe20000400000 */
[----:B------:R-:W-:-:S03]  /*3260*/  ISETP.GT.AND P3, PT, R32, RZ, P1 ;  /* 0x000000ff2000720c */ /* 0x000fc60000f64270 */
[----:B------:R-:W-:-:S05]  /*3270*/  FFMA R5, R28, R36, R5 ;  /* 0x000000241c057223 */ /* 0x000fca0000000005 */
[----:B------:R-:W-:-:S05]  /*3280*/  F2FP.F16.F32.PACK_AB R5, RZ, R5 ;  /* 0x00000005ff05723e */ /* 0x000fca00000000ff */
[----:B------:R2:W-:Y:S01]  /*3290*/  @P2 STG.E.U16 desc[UR36][R2.64+0x10], R5 ;  /* 0x0000100502002986 */ /* 0x0005e2000c101524 */
[----:B------:R-:W-:Y:S05]  /*32a0*/  @!P3 BRA `(.L_x_48) ;  /* 0x000000000004b947 */ /* 0x000fea0003800000 */
[----:B------:R0:W5:Y:S02]  /*32b0*/  LDG.E.LTC128B.U16 R12, desc[UR36][R14.64+0x12] ;  /* 0x000012240e0c7981 */ /* 0x000164000c1e1520 */
.L_x_48:
[----:B------:R-:W-:Y:S05]  /*32c0*/  BSYNC B1 ;  /* 0x0000000000017941 */ /* 0x000fea0003800000 */
.L_x_47:
[----:B-----5:R-:W-:Y:S01]  /*32d0*/  HADD2.F32 R0, -RZ, R12.H0_H0 ;  /* 0x2000000cff007230 */ /* 0x020fe20000004100 */
[----:B------:R-:W-:Y:S01]  /*32e0*/  ISETP.GT.AND P0, PT, R32, 0x8, P0 ;  /* 0x000000082000780c */ /* 0x000fe20000704270 */
[----:B------:R-:W-:Y:S03]  /*32f0*/  BSSY B1, `(.L_x_49) ;  /* 0x0000007000017945 */ /* 0x000fe60003800000 */
[----:B------:R-:W-:-:S04]  /*3300*/  FMUL R0, R0, R37 ;  /* 0x0000002500007220 */ /* 0x000fc80000400000 */
[----:B------:R-:W-:-:S05]  /*3310*/  FFMA R0, R29, R36, R0 ;  /* 0x000000241d007223 */ /* 0x000fca0000000000 */
[----:B------:R-:W-:-:S05]  /*3320*/  F2FP.F16.F32.PACK_AB R0, RZ, R0 ;  /* 0x00000000ff00723e */ /* 0x000fca00000000ff */
[----:B------:R0:W-:Y:S01]  /*3330*/  @P3 STG.E.U16 desc[UR36][R2.64+0x12], R0 ;  /* 0x0000120002003986 */ /* 0x0001e2000c101524 */
[----:B------:R-:W-:Y:S05]  /*3340*/  @!P0 BRA `(.L_x_50) ;  /* 0x0000000000048947 */ /* 0x000fea0003800000 */
[----:B------:R0:W5:Y:S02]  /*3350*/  LDG.E.LTC128B.U16 R12, desc[UR36][R10.64+0x10] ;  /* 0x000010240a0c7981 */ /* 0x000164000c1e1520 */
.L_x_50:
[----:B------:R-:W-:Y:S05]  /*3360*/  BSYNC B1 ;  /* 0x0000000000017941 */ /* 0x000fea0003800000 */
.L_x_49:
[----:B0----5:R-:W-:Y:S01]  /*3370*/  HADD2.F32 R0, -RZ, R12.H0_H0 ;  /* 0x2000000cff007230 */ /* 0x021fe20000004100 */
[----:B------:R-:W-:Y:S01]  /*3380*/  ISETP.GT.AND P1, PT, R32, 0x8, P1 ;  /* 0x000000082000780c */ /* 0x000fe20000f24270 */
[----:B--2---:R-:W-:Y:S01]  /*3390*/  @P0 IMAD.MOV.U32 R2, RZ, RZ, R6 ;  /* 0x000000ffff020224 */ /* 0x004fe200078e0006 */
[----:B------:R-:W-:Y:S02]  /*33a0*/  BSSY B1, `(.L_x_51) ;  /* 0x0000009000017945 */ /* 0x000fe40003800000 */
[----:B------:R-:W-:-:S04]  /*33b0*/  FMUL R3, R0, R37 ;  /* 0x0000002500037220 */ /* 0x000fc80000400000 */
[----:B------:R-:W-:-:S05]  /*33c0*/  FFMA R3, R30, R36, R3 ;  /* 0x000000241e037223 */ /* 0x000fca0000000003 */
[----:B------:R-:W-:-:S04]  /*33d0*/  F2FP.F16.F32.PACK_AB R3, RZ, R3 ;  /* 0x00000003ff03723e */ /* 0x000fc800000000ff */
[----:B------:R-:W-:Y:S01]  /*33e0*/  PRMT R0, R3, 0x7610, R0 ;  /* 0x0000761003007816 */ /* 0x000fe20000000000 */
[----:B------:R-:W-:-:S05]  /*33f0*/  @P0 IMAD.MOV.U32 R3, RZ, RZ, R7 ;  /* 0x000000ffff030224 */ /* 0x000fca00078e0007 */
[----:B------:R0:W-:Y:S01]  /*3400*/  @P0 STG.E.U16 desc[UR36][R2.64+0x10], R0 ;  /* 0x0000100002000986 */ /* 0x0001e2000c101524 */
[----:B------:R-:W-:Y:S05]  /*3410*/  @!P1 BRA `(.L_x_52) ;  /* 0x0000000000049947 */ /* 0x000fea0003800000 */
[----:B------:R2:W5:Y:S02]  /*3420*/  LDG.E.LTC128B.U16 R12, desc[UR36][R10.64+0x12] ;  /* 0x000012240a0c7981 */ /* 0x000564000c1e1520 */
.L_x_52:
[----:B------:R-:W-:Y:S05]  /*3430*/  BSYNC B1 ;  /* 0x0000000000017941 */ /* 0x000fea0003800000 */
.L_x_51:
[----:B------:R-:W-:Y:S05]  /*3440*/  @!P1 BRA `(.L_x_53) ;  /* 0x0000000000d09947 */ /* 0x000fea0003800000 */
[----:B-----5:R-:W-:-:S05]  /*3450*/  HADD2.F32 R12, -RZ, R12.H0_H0 ;  /* 0x2000000cff0c7230 */ /* 0x020fca0000004100 */
[----:B------:R-:W-:-:S04]  /*3460*/  FMUL R12, R12, R37 ;  /* 0x000000250c0c7220 */ /* 0x000fc80000400000 */
[----:B------:R-:W-:-:S05]  /*3470*/  FFMA R12, R31, R36, R12 ;  /* 0x000000241f0c7223 */ /* 0x000fca000000000c */
[----:B------:R-:W-:-:S05]  /*3480*/  F2FP.F16.F32.PACK_AB R12, RZ, R12 ;  /* 0x0000000cff0c723e */ /* 0x000fca00000000ff */
[----:B------:R0:W-:Y:S01]  /*3490*/  STG.E.U16 desc[UR36][R6.64+0x12], R12 ;  /* 0x0000120c06007986 */ /* 0x0001e2000c101524 */
[----:B------:R-:W-:Y:S05]  /*34a0*/  BRA `(.L_x_53) ;  /* 0x0000000000b87947 */ /* 0x000fea0003800000 */
.L_x_40:
[----:B------:R-:W-:Y:S01]  /*34b0*/  IMAD R0, R2, -0x10, R45 ;  /* 0xfffffff002007824 */ /* 0x000fe200078e022d */
[----:B------:R-:W-:Y:S01]  /*34c0*/  ULDC.64 UR4, c[0x0][0x5c0] ;  /* 0x0001700000047ab9 */ /* 0x000fe20000000a00 */
[----:B------:R-:W-:Y:S02]  /*34d0*/  IMAD R32, R32, -0x40, R49 ;  /* 0xffffffc020207824 */ /* 0x000fe400078e0231 */
[-C--:B------:R-:W-:Y:S01]  /*34e0*/  FMUL R24, R24, R36.reuse ;  /* 0x0000002418187220 */ /* 0x080fe20000400000 */
[----:B------:R-:W-:Y:S01]  /*34f0*/  LEA R2, P0, R14, UR4, 0x1 ;  /* 0x000000040e027c11 */ /* 0x000fe2000f8008ff */
[-C--:B------:R-:W-:Y:S01]  /*3500*/  FMUL R25, R25, R36.reuse ;  /* 0x0000002419197220 */ /* 0x080fe20000400000 */
[----:B------:R-:W-:Y:S01]  /*3510*/  ISETP.GT.AND P1, PT, R0, RZ, PT ;  /* 0x000000ff0000720c */ /* 0x000fe20003f24270 */
[-C--:B------:R-:W-:Y:S01]  /*3520*/  FMUL R26, R26, R36.reuse ;  /* 0x000000241a1a7220 */ /* 0x080fe20000400000 */
[----:B------:R-:W-:Y:S01]  /*3530*/  ISETP.GT.AND P3, PT, R0, 0x1, PT ;  /* 0x000000010000780c */ /* 0x000fe20003f64270 */
[-C--:B------:R-:W-:Y:S01]  /*3540*/  FMUL R27, R27, R36.reuse ;  /* 0x000000241b1b7220 */ /* 0x080fe20000400000 */
[----:B------:R-:W-:Y:S01]  /*3550*/  ISETP.GT.AND P5, PT, R32, RZ, P1 ;  /* 0x000000ff2000720c */ /* 0x000fe20000fa4270 */
[-C--:B------:R-:W-:Y:S01]  /*3560*/  FMUL R28, R28, R36.reuse ;  /* 0x000000241c1c7220 */ /* 0x080fe20000400000 */
[----:B------:R-:W-:Y:S01]  /*3570*/  ISETP.GT.AND P4, PT, R32, RZ, P3 ;  /* 0x000000ff2000720c */ /* 0x000fe20001f84270 */
[----:B------:R-:W-:Y:S01]  /*3580*/  FMUL R29, R29, R36 ;  /* 0x000000241d1d7220 */ /* 0x000fe20000400000 */
[----:B------:R-:W-:Y:S01]  /*3590*/  F2FP.F16.F32.PACK_AB R24, RZ, R24 ;  /* 0x00000018ff18723e */ /* 0x000fe200000000ff */
[-C--:B------:R-:W-:Y:S01]  /*35a0*/  FMUL R30, R30, R36.reuse ;  /* 0x000000241e1e7220 */ /* 0x080fe20000400000 */
[----:B------:R-:W-:Y:S01]  /*35b0*/  LEA.HI.X R3, R14, UR5, R57, 0x1, P0 ;  /* 0x000000050e037c11 */ /* 0x000fe200080f0c39 */
[----:B------:R-:W-:Y:S01]  /*35c0*/  FMUL R31, R31, R36 ;  /* 0x000000241f1f7220 */ /* 0x000fe20000400000 */
[----:B------:R-:W-:-:S02]  /*35d0*/  F2FP.F16.F32.PACK_AB R25, RZ, R25 ;  /* 0x00000019ff19723e */ /* 0x000fc400000000ff */
[----:B------:R-:W-:Y:S02]  /*35e0*/  SHF.L.U64.HI R5, R42, 0x1, R43 ;  /* 0x000000012a057819 */ /* 0x000fe4000001022b */
[----:B------:R-:W-:Y:S01]  /*35f0*/  ISETP.GT.AND P2, PT, R0, 0x8, PT ;  /* 0x000000080000780c */ /* 0x000fe20003f44270 */
[----:B------:R-:W-:Y:S01]  /*3600*/  @P5 STG.E.U16 desc[UR36][R2.64], R24 ;  /* 0x0000001802005986 */ /* 0x000fe2000c101524 */
[----:B------:R-:W-:Y:S02]  /*3610*/  LEA R4, P5, R42, R2, 0x1 ;  /* 0x000000022a047211 */ /* 0x000fe400078a08ff */
[----:B------:R-:W-:Y:S01]  /*3620*/  ISETP.GT.AND P0, PT, R0, 0x9, PT ;  /* 0x000000090000780c */ /* 0x000fe20003f04270 */
[----:B------:R-:W-:Y:S01]  /*3630*/  @P4 STG.E.U16 desc[UR36][R2.64+0x2], R25 ;  /* 0x0000021902004986 */ /* 0x000fe2000c101524 */
[C---:B------:R-:W-:Y:S01]  /*3640*/  ISETP.GT.AND P1, PT, R32.reuse, 0x8, P1 ;  /* 0x000000082000780c */ /* 0x040fe20000f24270 */
[----:B------:R-:W-:Y:S01]  /*3650*/  IMAD.X R5, R5, 0x1, R3, P5 ;  /* 0x0000000105057824 */ /* 0x000fe200028e0603 */
[----:B------:R-:W-:-:S02]  /*3660*/  ISETP.GT.AND P3, PT, R32, 0x8, P3 ;  /* 0x000000082000780c */ /* 0x000fc40001f64270 */
[C---:B------:R-:W-:Y:S02]  /*3670*/  ISETP.GT.AND P4, PT, R32.reuse, RZ, P2 ;  /* 0x000000ff2000720c */ /* 0x040fe40001784270 */
[C---:B------:R-:W-:Y:S02]  /*3680*/  ISETP.GT.AND P5, PT, R32.reuse, RZ, P0 ;  /* 0x000000ff2000720c */ /* 0x040fe400007a4270 */
[C---:B------:R-:W-:Y:S02]  /*3690*/  ISETP.GT.AND P2, PT, R32.reuse, 0x8, P2 ;  /* 0x000000082000780c */ /* 0x040fe40001744270 */
[----:B------:R-:W-:Y:S02]  /*36a0*/  F2FP.F16.F32.PACK_AB R26, RZ, R26 ;  /* 0x0000001aff1a723e */ /* 0x000fe400000000ff */
[----:B------:R-:W-:Y:S02]  /*36b0*/  F2FP.F16.F32.PACK_AB R27, RZ, R27 ;  /* 0x0000001bff1b723e */ /* 0x000fe400000000ff */
[----:B------:R-:W-:Y:S01]  /*36c0*/  ISETP.GT.AND P0, PT, R32, 0x8, P0 ;  /* 0x000000082000780c */ /* 0x000fe20000704270 */
[----:B------:R-:W-:Y:S01]  /*36d0*/  @P1 STG.E.U16 desc[UR36][R4.64], R26 ;  /* 0x0000001a04001986 */ /* 0x000fe2000c101524 */
[----:B------:R-:W-:-:S02]  /*36e0*/  F2FP.F16.F32.PACK_AB R28, RZ, R28 ;  /* 0x0000001cff1c723e */ /* 0x000fc400000000ff */
[----:B------:R-:W-:Y:S01]  /*36f0*/  F2FP.F16.F32.PACK_AB R29, RZ, R29 ;  /* 0x0000001dff1d723e */ /* 0x000fe200000000ff */
[----:B------:R-:W-:Y:S01]  /*3700*/  @P3 STG.E.U16 desc[UR36][R4.64+0x2], R27 ;  /* 0x0000021b04003986 */ /* 0x000fe2000c101524 */
[----:B------:R-:W-:Y:S02]  /*3710*/  F2FP.F16.F32.PACK_AB R30, RZ, R30 ;  /* 0x0000001eff1e723e */ /* 0x000fe400000000ff */
[----:B------:R-:W-:Y:S01]  /*3720*/  F2FP.F16.F32.PACK_AB R31, RZ, R31 ;  /* 0x0000001fff1f723e */ /* 0x000fe200000000ff */
[----:B------:R-:W-:Y:S04]  /*3730*/  @P4 STG.E.U16 desc[UR36][R2.64+0x10], R28 ;  /* 0x0000101c02004986 */ /* 0x000fe8000c101524 */
[----:B------:R0:W-:Y:S02]  /*3740*/  @P5 STG.E.U16 desc[UR36][R2.64+0x12], R29 ;  /* 0x0000121d02005986 */ /* 0x0001e4000c101524 */
[----:B0-----:R-:W-:-:S02]  /*3750*/  @P2 IMAD.MOV.U32 R2, RZ, RZ, R4 ;  /* 0x000000ffff022224 */ /* 0x001fc400078e0004 */
[----:B------:R-:W-:-:S05]  /*3760*/  @P2 IMAD.MOV.U32 R3, RZ, RZ, R5 ;  /* 0x000000ffff032224 */ /* 0x000fca00078e0005 */
[----:B------:R0:W-:Y:S04]  /*3770*/  @P2 STG.E.U16 desc[UR36][R2.64+0x10], R30 ;  /* 0x0000101e02002986 */ /* 0x0001e8000c101524 */
[----:B------:R0:W-:Y:S02]  /*3780*/  @P0 STG.E.U16 desc[UR36][R4.64+0x12], R31 ;  /* 0x0000121f04000986 */ /* 0x0001e4000c101524 */
.L_x_53:
[----:B------:R-:W-:Y:S05]  /*3790*/  BSYNC B0 ;  /* 0x0000000000007941 */ /* 0x000fea0003800000 */
.L_x_39:
[----:B------:R-:W-:Y:S01]  /*37a0*/  LEA R22, P0, R16, R22, 0x1 ;  /* 0x0000001610167211 */ /* 0x000fe200078008ff */
[----:B------:R-:W-:Y:S01]  /*37b0*/  ULDC.64 UR4, c[0x0][0x650] ;  /* 0x0001940000047ab9 */ /* 0x000fe20000000a00 */
[----:B0-----:R-:W-:Y:S02]  /*37c0*/  IMAD.U32 R0, RZ, RZ, UR42 ;  /* 0x0000002aff007e24 */ /* 0x001fe4000f8e00ff */
[----:B------:R-:W-:Y:S02]  /*37d0*/  IMAD.MOV.U32 R32, RZ, RZ, -0x1 ;  /* 0xffffffffff207424 */ /* 0x000fe400078e00ff */
[----:B------:R-:W-:Y:S01]  /*37e0*/  IMAD.X R19, R46, 0x1, R19, P0 ;  /* 0x000000012e137824 */ /* 0x000fe200000e0613 */
[----:B------:R-:W-:Y:S01]  /*37f0*/  ISETP.GE.U32.AND P0, PT, R22, UR4, PT ;  /* 0x0000000416007c0c */ /* 0x000fe2000bf06070 */
[----:B------:R0:W-:Y:S01]  /*3800*/  SYNCS.ARRIVE.TRANS64.A1T0 RZ, [R0+UR45], RZ ;  /* 0x000000ff00ff79a7 */ /* 0x0001e2000810002d */
[----:B------:R-:W-:Y:S02]  /*3810*/  IMAD.MOV.U32 R2, RZ, RZ, -0x1 ;  /* 0xffffffffff027424 */ /* 0x000fe400078e00ff */
[----:B------:R-:W-:Y:S01]  /*3820*/  ISETP.GE.U32.AND.EX P0, PT, R19, UR5, PT, P0 ;  /* 0x0000000513007c0c */ /* 0x000fe2000bf06100 */
[----:B------:R-:W-:Y:S01]  /*3830*/  IMAD.MOV.U32 R33, RZ, RZ, -0x1 ;  /* 0xffffffffff217424 */ /* 0x000fe200078e00ff */
[----:B0-----:R-:W-:-:S11]  /*3840*/  PRMT R0, RZ, 0x7610, R0 ;  /* 0x00007610ff007816 */ /* 0x001fd60000000000 */
[----:B------:R-:W-:Y:S05]  /*3850*/  @P0 BRA `(.L_x_54) ;  /* 0x0000000400580947 */ /* 0x000fea0003800000 */
[----:B------:R-:W0:Y:S01]  /*3860*/  LDC.64 R8, c[0x0][0x628] ;  /* 0x00018a00ff087b82 */ /* 0x000e220000000a00 */
[----:B-1--4-:R-:W1:Y:S01]  /*3870*/  S2R R14, SR_CTAID.X ;  /* 0x00000000000e7919 */ /* 0x012e620000002500 */
[----:B------:R-:W-:Y:S02]  /*3880*/  IMAD.MOV.U32 R6, RZ, RZ, R22 ;  /* 0x000000ffff067224 */ /* 0x000fe400078e0016 */
[----:B------:R-:W-:Y:S01]  /*3890*/  IMAD.MOV.U32 R7, RZ, RZ, R19 ;  /* 0x000000ffff077224 */ /* 0x000fe200078e0013 */
[----:B------:R-:W4:Y:S03]  /*38a0*/  S2R R15, SR_CTAID.Y ;  /* 0x00000000000f7919 */ /* 0x000f260000002600 */
[----:B------:R-:W1:Y:S08]  /*38b0*/  LDC R0, c[0x0][0x630] ;  /* 0x00018c00ff007b82 */ /* 0x000e700000000800 */
[----:B-----5:R-:W1:Y:S01]  /*38c0*/  LDC.64 R12, c[0x0][0x620] ;  /* 0x00018800ff0c7b82 */ /* 0x020e620000000a00 */
[----:B0-----:R-:W-:-:S04]  /*38d0*/  ISETP.NE.U32.AND P0, PT, R8, RZ, PT ;  /* 0x000000ff0800720c */ /* 0x001fc80003f05070 */
[----:B------:R-:W-:-:S13]  /*38e0*/  ISETP.NE.AND.EX P0, PT, R9, RZ, PT, P0 ;  /* 0x000000ff0900720c */ /* 0x000fda0003f05300 */
[----:B-1--4-:R-:W-:Y:S05]  /*38f0*/  @!P0 BRA `(.L_x_55) ;  /* 0x0000000000288947 */ /* 0x012fea0003800000 */
[----:B------:R-:W0:Y:S02]  /*3900*/  LDC R3, c[0x0][0x634] ;  /* 0x00018d00ff037b82 */ /* 0x000e240000000800 */
[----:B0-----:R-:W-:-:S05]  /*3910*/  IADD3 R7, P0, R22, R3, RZ ;  /* 0x0000000316077210 */ /* 0x001fca0007f1e0ff */
[----:B--23--:R-:W-:-:S04]  /*3920*/  IMAD.X R11, RZ, RZ, R19, P0 ;  /* 0x000000ffff0b7224 */ /* 0x00cfc800000e0613 */
[----:B------:R-:W-:-:S04]  /*3930*/  IMAD.WIDE.U32 R2, R11, R8, RZ ;  /* 0x000000080b027225 */ /* 0x000fc800078e00ff */
[----:B------:R-:W-:-:S04]  /*3940*/  IMAD.WIDE.U32 R4, P0, R7, R9, R2 ;  /* 0x0000000907047225 */ /* 0x000fc80007800002 */
[----:B------:R-:W-:-:S04]  /*3950*/  IMAD.WIDE.U32 R2, R7, R8, RZ ;  /* 0x0000000807027225 */ /* 0x000fc800078e00ff */
[----:B------:R-:W-:Y:S01]  /*3960*/  IMAD.X R7, RZ, RZ, RZ, P0 ;  /* 0x000000ffff077224 */ /* 0x000fe200000e06ff */
[----:B------:R-:W-:Y:S01]  /*3970*/  IADD3 RZ, P0, R3, R4, RZ ;  /* 0x0000000403ff7210 */ /* 0x000fe20007f1e0ff */
[----:B------:R-:W-:-:S04]  /*3980*/  IMAD.MOV.U32 R6, RZ, RZ, R5 ;  /* 0x000000ffff067224 */ /* 0x000fc800078e0005 */
[----:B------:R-:W-:-:S08]  /*3990*/  IMAD.WIDE.U32.X R6, R11, R9, R6, P0 ;  /* 0x000000090b067225 */ /* 0x000fd000000e0406 */
.L_x_55:
[-CC-:B------:R-:W-:Y:S01]  /*39a0*/  SHF.R.U64 R33, R6, R0.reuse, R7.reuse ;  /* 0x0000000006217219 */ /* 0x180fe20000001207 */
[----:B------:R-:W0:Y:S01]  /*39b0*/  LDC.64 R28, c[0x0][0x640] ;  /* 0x00019000ff1c7b82 */ /* 0x000e220000000a00 */
[----:B------:R-:W-:Y:S01]  /*39c0*/  SHF.R.U32.HI R0, RZ, R0, R7 ;  /* 0x00000000ff007219 */ /* 0x000fe20000011607 */
[----:B------:R-:W-:Y:S01]  /*39d0*/  IMAD.MOV.U32 R2, RZ, RZ, R22 ;  /* 0x000000ffff027224 */ /* 0x000fe200078e0016 */
[----:B------:R-:W-:Y:S01]  /*39e0*/  IADD3 R5, P0, RZ, -R33, RZ ;  /* 0x80000021ff057210 */ /* 0x000fe20007f1e0ff */
[----:B------:R-:W-:Y:S01]  /*39f0*/  ULDC UR4, c[0x0][0x150] ;  /* 0x0000540000047ab9 */ /* 0x000fe20000000800 */
[----:B------:R-:W-:-:S03]  /*3a00*/  I2FP.F32.U32 R6, R14 ;  /* 0x0000000e00067245 */ /* 0x000fc60000201000 */
[----:B------:R-:W1:Y:S01]  /*3a10*/  LDC R4, c[0x0][0x618] ;  /* 0x00018600ff047b82 */ /* 0x000e620000000800 */
[----:B------:R-:W-:Y:S02]  /*3a20*/  IMAD.X R3, RZ, RZ, ~R0, P0 ;  /* 0x000000ffff037224 */ /* 0x000fe400000e0e00 */
[----:B------:R-:W-:Y:S01]  /*3a30*/  FMUL R6, R6, UR4 ;  /* 0x0000000406067c20 */ /* 0x000fe20008400000 */
[----:B------:R-:W-:Y:S01]  /*3a40*/  ULDC UR4, c[0x0][0x154] ;  /* 0x0000550000047ab9 */ /* 0x000fe20000000800 */
[-C--:B------:R-:W-:Y:S02]  /*3a50*/  IMAD R0, R3, R12.reuse, RZ ;  /* 0x0000000c03007224 */ /* 0x080fe400078e02ff */
[----:B------:R-:W-:Y:S01]  /*3a60*/  IMAD.MOV.U32 R3, RZ, RZ, R19 ;  /* 0x000000ffff037224 */ /* 0x000fe200078e0013 */
[----:B------:R-:W2:Y:S01]  /*3a70*/  LDC R24, c[0x0][0x608] ;  /* 0x00018200ff187b82 */ /* 0x000ea20000000800 */
[----:B------:R-:W4:Y:S01]  /*3a80*/  F2I.U32.TRUNC.NTZ R6, R6 ;  /* 0x0000000600067305 */ /* 0x000f22000020f000 */
[----:B------:R-:W-:-:S04]  /*3a90*/  IMAD.WIDE.U32 R2, R5, R12, R2 ;  /* 0x0000000c05027225 */ /* 0x000fc800078e0002 */
[----:B------:R-:W-:Y:S02]  /*3aa0*/  IMAD R5, R5, R13, R0 ;  /* 0x0000000d05057224 */ /* 0x000fe400078e0200 */
[----:B------:R-:W5:Y:S01]  /*3ab0*/  LDC R26, c[0x0][0x658] ;  /* 0x00019600ff1a7b82 */ /* 0x000f620000000800 */
[----:B------:R-:W-:Y:S01]  /*3ac0*/  I2FP.F32.U32 R0, R15 ;  /* 0x0000000f00007245 */ /* 0x000fe20000201000 */
[----:B------:R-:W-:Y:S01]  /*3ad0*/  IMAD.IADD R3, R3, 0x1, R5 ;  /* 0x0000000103037824 */ /* 0x000fe200078e0205 */
[----:B0-----:R-:W-:-:S03]  /*3ae0*/  ISETP.NE.U32.AND P0, PT, R28, RZ, PT ;  /* 0x000000ff1c00720c */ /* 0x001fc60003f05070 */
[----:B------:R-:W-:Y:S02]  /*3af0*/  FMUL R0, R0, UR4 ;  /* 0x0000000400007c20 */ /* 0x000fe40008400000 */
[----:B------:R-:W0:Y:S01]  /*3b00*/  LDC R7, c[0x0][0x144] ;  /* 0x00005100ff077b82 */ /* 0x000e220000000800 */
[-CC-:B-1----:R-:W-:Y:S01]  /*3b10*/  SHF.R.U64 R8, R2, R4.reuse, R3.reuse ;  /* 0x0000000402087219 */ /* 0x182fe20000001203 */
[----:B------:R1:W0:Y:S01]  /*3b20*/  F2I.U32.TRUNC.NTZ R12, R0 ;  /* 0x00000000000c7305 */ /* 0x000222000020f000 */
[----:B------:R-:W-:Y:S01]  /*3b30*/  ISETP.NE.AND.EX P0, PT, R29, RZ, PT, P0 ;  /* 0x000000ff1d00720c */ /* 0x000fe20003f05300 */
[----:B----4-:R-:W-:Y:S01]  /*3b40*/  IMAD.MOV R6, RZ, RZ, -R6 ;  /* 0x000000ffff067224 */ /* 0x010fe200078e0a06 */
[----:B------:R-:W-:-:S03]  /*3b50*/  SHF.R.U32.HI R3, RZ, R4, R3 ;  /* 0x00000004ff037219 */ /* 0x000fc60000011603 */
[----:B------:R-:W4:Y:S01]  /*3b60*/  LDC R20, c[0x0][0x148] ;  /* 0x00005200ff147b82 */ /* 0x000f220000000800 */
[-CC-:B--23--:R-:W-:Y:S02]  /*3b70*/  SHF.R.U64 R10, R8, R24.reuse, R3.reuse ;  /* 0x00000018080a7219 */ /* 0x18cfe40000001203 */
[----:B------:R-:W-:-:S05]  /*3b80*/  SHF.R.U32.HI R3, RZ, R24, R3 ;  /* 0x00000018ff037219 */ /* 0x000fca0000011603 */
[----:B------:R-:W2:Y:S01]  /*3b90*/  LDC R25, c[0x0][0x648] ;  /* 0x00019200ff197b82 */ /* 0x000ea20000000800 */
[-CC-:B-----5:R-:W-:Y:S02]  /*3ba0*/  SHF.R.U64 R11, R10, R26.reuse, R3.reuse ;  /* 0x0000001a0a0b7219 */ /* 0x1a0fe40000001203 */
[----:B------:R-:W-:-:S03]  /*3bb0*/  SHF.R.U32.HI R3, RZ, R26, R3 ;  /* 0x0000001aff037219 */ /* 0x000fc60000011603 */
[----:B------:R-:W-:Y:S02]  /*3bc0*/  IMAD.MOV.U32 R2, RZ, RZ, R11 ;  /* 0x000000ffff027224 */ /* 0x000fe400078e000b */
[----:B------:R-:W3:Y:S01]  /*3bd0*/  LDC R27, c[0x0][0x638] ;  /* 0x00018e00ff1b7b82 */ /* 0x000ee20000000800 */
[----:B0-----:R-:W-:-:S07]  /*3be0*/  IMAD R13, R7, R6, R14 ;  /* 0x00000006070d7224 */ /* 0x001fce00078e020e */
[----:B------:R-:W0:Y:S08]  /*3bf0*/  LDC R30, c[0x0][0x610] ;  /* 0x00018400ff1e7b82 */ /* 0x000e300000000800 */
[----:B------:R-:W0:Y:S01]  /*3c00*/  LDC R21, c[0x0][0x600] ;  /* 0x00018000ff157b82 */ /* 0x000e220000000800 */
[----:B-1--4-:R-:W-:Y:S05]  /*3c10*/  @!P0 BRA `(.L_x_56) ;  /* 0x0000000000288947 */ /* 0x012fea0003800000 */
[----:B------:R-:W1:Y:S02]  /*3c20*/  LDC R0, c[0x0][0x64c] ;  /* 0x00019300ff007b82 */ /* 0x000e640000000800 */
[----:B-1----:R-:W-:-:S05]  /*3c30*/  IADD3 R7, P0, R11, R0, RZ ;  /* 0x000000000b077210 */ /* 0x002fca0007f1e0ff */
        /* <DEDUP_REMOVED lines=8> */
.L_x_56:
[----:B------:R-:W-:Y:S01]  /*3cc0*/  ISETP.NE.AND P0, PT, R23, 0x1, PT ;  /* 0x000000011700780c */ /* 0x000fe20003f05270 */
[----:B0-----:R-:W-:Y:S01]  /*3cd0*/  VIADD R5, R21, 0xffffffff ;  /* 0xffffffff15057836 */ /* 0x001fe20000000000 */
[----:B--2---:R-:W-:Y:S01]  /*3ce0*/  SHF.R.U64 R0, R2, R25, R3 ;  /* 0x0000001902007219 */ /* 0x004fe20000001203 */
[----:B------:R-:W-:Y:S01]  /*3cf0*/  IMAD.MOV R12, RZ, RZ, -R12 ;  /* 0x000000ffff0c7224 */ /* 0x000fe200078e0a0c */
[----:B------:R-:W-:-:S03]  /*3d00*/  LOP3.LUT R3, R10, R47, RZ, 0xc0, !PT ;  /* 0x0000002f0a037212 */ /* 0x000fc600078ec0ff */
[----:B------:R-:W-:Y:S02]  /*3d10*/  IMAD.MOV R2, RZ, RZ, -R0 ;  /* 0x000000ffff027224 */ /* 0x000fe400078e0a00 */
[----:B------:R-:W-:Y:S01]  /*3d20*/  IMAD R32, R44, R0, R3 ;  /* 0x000000002c207224 */ /* 0x000fe200078e0203 */
[----:B------:R-:W-:Y:S01]  /*3d30*/  LOP3.LUT R0, R8, R5, RZ, 0xc0, !PT ;  /* 0x0000000508007212 */ /* 0x000fe200078ec0ff */
[----:B---3--:R-:W-:Y:S02]  /*3d40*/  IMAD R3, R2, R27, R11 ;  /* 0x0000001b02037224 */ /* 0x008fe400078e020b */
[----:B------:R-:W-:Y:S02]  /*3d50*/  @P0 IMAD R13, R20, R12, R15 ;  /* 0x0000000c140d0224 */ /* 0x000fe400078e020f */
[----:B------:R-:W-:Y:S02]  /*3d60*/  IMAD.MOV.U32 R2, RZ, RZ, 0x1 ;  /* 0x00000001ff027424 */ /* 0x000fe400078e00ff */
[----:B------:R-:W-:-:S02]  /*3d70*/  IMAD R32, R32, R30, R13 ;  /* 0x0000001e20207224 */ /* 0x000fc400078e020d */
[--C-:B------:R-:W-:Y:S01]  /*3d80*/  IMAD R3, R3, R21, R0.reuse ;  /* 0x0000001503037224 */ /* 0x100fe200078e0200 */
[----:B------:R-:W-:-:S04]  /*3d90*/  PRMT R0, R2, 0x7610, R0 ;  /* 0x0000761002007816 */ /* 0x000fc80000000000 */
[----:B------:R-:W-:Y:S02]  /*3da0*/  SEL R2, R3, R32, !P0 ;  /* 0x0000002003027207 */ /* 0x000fe40004000000 */
[----:B------:R-:W-:-:S07]  /*3db0*/  SEL R32, R32, R3, !P0 ;  /* 0x0000000320207207 */ /* 0x000fce0004000000 */
.L_x_54:
[----:B------:R-:W-:Y:S02]  /*3dc0*/  LOP3.LUT P0, RZ, R0, 0xff, RZ, 0xc0, !PT ;  /* 0x000000ff00ff7812 */ /* 0x000fe4000780c0ff */
[----:B------:R-:W-:-:S11]  /*3dd0*/  LOP3.LUT R50, R50, 0x1, RZ, 0x3c, !PT ;  /* 0x0000000132327812 */ /* 0x000fd600078e3cff */
[----:B------:R-:W-:Y:S05]  /*3de0*/  @!P0 EXIT ;  /* 0x000000000000894d */ /* 0x000fea0003800000 */
[----:B------:R-:W-:Y:S05]  /*3df0*/  BRA `(.L_x_57) ;  /* 0xffffffe400387947 */ /* 0x000fea000383ffff */
.L_x_18:
[----:B------:R-:W-:-:S08]  /*3e00*/  ISETP.NE.AND P0, PT, R5, RZ, PT ;  /* 0x000000ff0500720c */ /* 0x000fd00003f05270 */
[----:B-----5:R-:W0:-:S00]  /*3e10*/  USETMAXREG.DEALLOC.CTAPOOL 0x28 ;  /* 0x00000028000079c8 */ /* 0x020e0000080e0500 */
[----:B------:R-:W-:Y:S05]  /*3e20*/  @P0 EXIT ;  /* 0x000000000000094d */ /* 0x000fea0003800000 */
[----:B0-----:R-:W-:Y:S01]  /*3e30*/  LOP3.LUT P0, RZ, R9, 0xff, RZ, 0xc0, !PT ;  /* 0x000000ff09ff7812 */ /* 0x001fe2000780c0ff */
[----:B------:R-:W-:Y:S02]  /*3e40*/  IMAD.MOV.U32 R6, RZ, RZ, 0x1 ;  /* 0x00000001ff067424 */ /* 0x000fe400078e00ff */
[----:B------:R-:W-:-:S10]  /*3e50*/  IMAD.MOV.U32 R7, RZ, RZ, RZ ;  /* 0x000000ffff077224 */ /* 0x000fd400078e00ff */
[----:B------:R-:W-:Y:S05]  /*3e60*/  @!P0 BRA `(.L_x_58) ;  /* 0x0000000c00348947 */ /* 0x000fea0003800000 */
[----:B------:R-:W0:Y:S01]  /*3e70*/  S2R R10, SR_CgaCtaId ;  /* 0x00000000000a7919 */ /* 0x000e220000008800 */
[----:B------:R-:W-:Y:S01]  /*3e80*/  LOP3.LUT P0, RZ, R4, 0x1f, RZ, 0xc0, !PT ;  /* 0x0000001f04ff7812 */ /* 0x000fe2000780c0ff */
[----:B------:R-:W-:Y:S01]  /*3e90*/  ULDC UR6, c[0x0][0x658] ;  /* 0x0001960000067ab9 */ /* 0x000fe20000000800 */
[----:B------:R-:W-:Y:S01]  /*3ea0*/  UMOV UR7, 0xffffffff ;  /* 0xffffffff00077882 */ /* 0x000fe20000000000 */
[----:B------:R-:W-:Y:S01]  /*3eb0*/  BSSY B0, `(.L_x_58) ;  /* 0x00000c8000007945 */ /* 0x000fe20003800000 */
[----:B------:R-:W-:Y:S01]  /*3ec0*/  USHF.L.U32 UR7, UR7, UR6, URZ ;  /* 0x0000000607077299 */ /* 0x000fe2000800063f */
[C---:B------:R-:W-:Y:S01]  /*3ed0*/  ISETP.NE.AND P2, PT, R3.reuse, RZ, PT ;  /* 0x000000ff0300720c */ /* 0x040fe20003f45270 */
[----:B------:R-:W-:Y:S01]  /*3ee0*/  IMAD.MOV.U32 R9, RZ, RZ, 0x1 ;  /* 0x00000001ff097424 */ /* 0x000fe200078e00ff */
[----:B------:R-:W-:Y:S01]  /*3ef0*/  ISETP.NE.OR P0, PT, R3, RZ, !P0 ;  /* 0x000000ff0300720c */ /* 0x000fe20004705670 */
[----:B------:R-:W-:Y:S01]  /*3f00*/  IMAD.MOV.U32 R6, RZ, RZ, 0x1 ;  /* 0x00000001ff067424 */ /* 0x000fe200078e00ff */
[----:B------:R-:W-:Y:S01]  /*3f10*/  LOP3.LUT R8, R18, 0x2, RZ, 0xfc, !PT ;  /* 0x0000000212087812 */ /* 0x000fe200078efcff */
[----:B------:R-:W-:Y:S01]  /*3f20*/  IMAD.MOV.U32 R7, RZ, RZ, RZ ;  /* 0x000000ffff077224 */ /* 0x000fe200078e00ff */
[----:B------:R-:W-:Y:S01]  /*3f30*/  ULDC UR5, c[0x0][0x600] ;  /* 0x0001800000057ab9 */ /* 0x000fe20000000800 */
[----:B------:R-:W-:Y:S01]  /*3f40*/  UMOV UR8, 0x1 ;  /* 0x0000000100087882 */ /* 0x000fe20000000000 */
[----:B------:R-:W-:-:S02]  /*3f50*/  UIADD3 UR22, UR4, 0x1, URZ ;  /* 0x0000000104167890 */ /* 0x000fc4000fffe03f */
[----:B------:R-:W-:Y:S02]  /*3f60*/  UIADD3 UR16, UR5, -0x1, URZ ;  /* 0xffffffff05107890 */ /* 0x000fe4000fffe03f */
[----:B------:R-:W-:Y:S02]  /*3f70*/  USHF.L.U32 UR18, UR8, UR6, URZ ;  /* 0x0000000608127299 */ /* 0x000fe4000800063f */
[----:B------:R-:W-:Y:S01]  /*3f80*/  ULOP3.LUT UR17, URZ, UR7, URZ, 0x33, !UPT ;  /* 0x000000073f117292 */ /* 0x000fe2000f8e333f */
[----:B------:R-:W-:Y:S01]  /*3f90*/  ULDC.64 UR20, c[0x0][0x198] ;  /* 0x0000660000147ab9 */ /* 0x000fe20000000a00 */
[C---:B0-----:R-:W-:Y:S02]  /*3fa0*/  IMAD.SHL.U32 R11, R10.reuse, 0x8, RZ ;  /* 0x000000080a0b7824 */ /* 0x041fe400078e00ff */
[----:B------:R-:W-:-:S03]  /*3fb0*/  IMAD.SHL.U32 R10, R10, 0x80, RZ ;  /* 0x000000800a0a7824 */ /* 0x000fc600078e00ff */
[----:B------:R-:W-:Y:S02]  /*3fc0*/  LOP3.LUT R11, R11, 0x8, RZ, 0xc0, !PT ;  /* 0x000000080b0b7812 */ /* 0x000fe400078ec0ff */
[----:B------:R-:W-:-:S07]  /*3fd0*/  LOP3.LUT R10, R10, 0x80, RZ, 0xc0, !PT ;  /* 0x000000800a0a7812 */ /* 0x000fce00078ec0ff */
.L_x_70:
[----:B------:R-:W-:-:S03]  /*3fe0*/  UMOV UR5, 0xffffffff ;  /* 0xffffffff00057882 */ /* 0x000fc60000000000 */
[----:B------:R-:W-:Y:S05]  /*3ff0*/  BRA.DIV UR5, `(.L_x_59) ;  /* 0x0000000e05b87947 */ /* 0x000fea000b800000 */
[----:B------:R-:W-:-:S13]  /*4000*/  ELECT P6, URZ, PT ;  /* 0x00000000003f782f */ /* 0x000fda00038c0000 */
.L_x_80:
[----:B------:R-:W0:Y:S01]  /*4010*/  LDC R3, c[0x0][0x28c] ;  /* 0x0000a300ff037b82 */ /* 0x000e220000000800 */
[----:B------:R-:W-:Y:S01]  /*4020*/  BSSY B1, `(.L_x_60) ;  /* 0x0000039000017945 */ /* 0x000fe20003800000 */
[----:B0-----:R-:W-:-:S13]  /*4030*/  ISETP.LT.OR P6, PT, R3, 0x1, !P6 ;  /* 0x000000010300780c */ /* 0x001fda00077c1670 */
[----:B------:R-:W-:Y:S05]  /*4040*/  @P6 BRA `(.L_x_61) ;  /* 0x0000000000d86947 */ /* 0x000fea0003800000 */
[----:B------:R-:W-:Y:S02]  /*4050*/  IMAD R12, R2, 0x10, R11 ;  /* 0x00000010020c7824 */ /* 0x000fe400078e020b */
[----:B------:R-:W-:Y:S02]  /*4060*/  IMAD.SHL.U32 R32, R32, 0x40, RZ ;  /* 0x0000004020207824 */ /* 0x000fe400078e00ff */
[----:B------:R-:W-:Y:S02]  /*4070*/  IMAD.MOV.U32 R15, RZ, RZ, RZ ;  /* 0x000000ffff0f7224 */ /* 0x000fe400078e00ff */
[----:B------:R-:W-:Y:S02]  /*4080*/  IMAD.U32 R20, RZ, RZ, UR22 ;  /* 0x00000016ff147e24 */ /* 0x000fe4000f8e00ff */
[----:B------:R-:W-:Y:S02]  /*4090*/  IMAD.MOV.U32 R2, RZ, RZ, R6 ;  /* 0x000000ffff027224 */ /* 0x000fe400078e0006 */
[----:B------:R-:W-:-:S07]  /*40a0*/  IMAD.MOV.U32 R3, RZ, RZ, R7 ;  /* 0x000000ffff037224 */ /* 0x000fce00078e0007 */
.L_x_65:
[----:B------:R-:W0:Y:S01]  /*40b0*/  S2R R5, SR_CgaCtaId ;  /* 0x0000000000057919 */ /* 0x000e220000008800 */
[----:B------:R-:W-:-:S04]  /*40c0*/  MOV R4, 0x400 ;  /* 0x0000040000047802 */ /* 0x000fc80000000f00 */
[----:B0-----:R-:W-:Y:S02]  /*40d0*/  LEA R14, R5, R4, 0x18 ;  /* 0x00000004050e7211 */ /* 0x001fe400078ec0ff */
[----:B------:R-:W-:Y:S01]  /*40e0*/  SHF.L.U32 R4, R2, 0x1f, RZ ;  /* 0x0000001f02047819 */ /* 0x000fe200000006ff */
[----:B------:R-:W0:Y:S02]  /*40f0*/  @!P2 LDC R5, c[0x0][0x500] ;  /* 0x00014000ff05ab82 */ /* 0x000e240000000800 */
[----:B------:R-:W-:-:S04]  /*4100*/  IMAD R13, R3, 0x8, R14 ;  /* 0x00000008030d7824 */ /* 0x000fc800078e020e */
[----:B------:R-:W1:Y:S02]  /*4110*/  SYNCS.PHASECHK.TRANS64.TRYWAIT P1, [R13+URZ+0x2d0], R4 ;  /* 0x0002d0040d0075a7 */ /* 0x000e64000802017f */
[----:B-1----:R-:W-:Y:S05]  /*4120*/  @!P1 BRA `(.L_x_62) ;  /* 0x0000000c008c9947 */ /* 0x002fea0003800000 */
.L_x_81:
[----:B-1----:R-:W-:Y:S01]  /*4130*/  PRMT R4, R8, 0x9910, RZ ;  /* 0x0000991008047816 */ /* 0x002fe200000000ff */
[----:B0-----:R0:W-:Y:S03]  /*4140*/  @!P2 SYNCS.ARRIVE.TRANS64 RZ, [R13+URZ], R5 ;  /* 0x000000050dffa9a7 */ /* 0x0011e6000800003f */
[----:B------:R-:W-:-:S13]  /*4150*/  ISETP.NE.AND P1, PT, R4, 0x2, PT ;  /* 0x000000020400780c */ /* 0x000fda0003f25270 */
[----:B0-----:R-:W-:Y:S05]  /*4160*/  @P1 BRA `(.L_x_63) ;  /* 0x0000000000041947 */ /* 0x001fea0003800000 */
[----:B------:R-:W-:Y:S01]  /*4170*/  BPT.TRAP 0x1 ;  /* 0x000000040000795c */ /* 0x000fe20000300000 */
.L_x_63:
[----:B------:R-:W-:Y:S05]  /*4180*/  @P0 BRA `(.L_x_64) ;  /* 0x0000000000040947 */ /* 0x000fea0003800000 */
[----:B------:R-:W-:Y:S01]  /*4190*/  BPT.TRAP 0x1 ;  /* 0x000000040000795c */ /* 0x000fe20000300000 */
.L_x_64:
[----:B------:R-:W-:Y:S01]  /*41a0*/  IMAD R4, R3, 0x100, R10 ;  /* 0x0000010003047824 */ /* 0x000fe200078e020a */
[----:B------:R-:W-:Y:S01]  /*41b0*/  R2UR UR9, R13 ;  /* 0x000000000d0972ca */ /* 0x000fe200000e0000 */
[--C-:B------:R-:W-:Y:S01]  /*41c0*/  IMAD R5, R3, 0x800, R14.reuse ;  /* 0x0000080003057824 */ /* 0x100fe200078e020e */
[----:B------:R-:W-:Y:S01]  /*41d0*/  UIADD3 UR6, UP0, UR20, 0xf0, URZ ;  /* 0x000000f014067890 */ /* 0x000fe2000ff1e03f */
[----:B------:R-:W-:Y:S01]  /*41e0*/  IMAD R4, R4, 0x2, R14 ;  /* 0x0000000204047824 */ /* 0x000fe200078e020e */
[----:B------:R-:W-:Y:S01]  /*41f0*/  R2UR UR11, R32 ;  /* 0x00000000200b72ca */ /* 0x000fe200000e0000 */
[----:B------:R-:W-:Y:S01]  /*4200*/  VIADD R20, R20, 0xffffffff ;  /* 0xffffffff14147836 */ /* 0x000fe20000000000 */
[----:B------:R-:W-:Y:S01]  /*4210*/  R2UR UR5, R5 ;  /* 0x00000000050572ca */ /* 0x000fe200000e0000 */
[----:B------:R-:W-:Y:S01]  /*4220*/  UIADD3 UR24, UP1, UR20, 0x1f0, URZ ;  /* 0x000001f014187890 */ /* 0x000fe2000ff3e03f */
[----:B------:R-:W-:Y:S01]  /*4230*/  R2UR UR8, R4 ;  /* 0x00000000040872ca */ /* 0x000fe200000e0000 */
[----:B------:R-:W-:Y:S01]  /*4240*/  UIADD3.X UR7, URZ, UR21, URZ, UP0, !UPT ;  /* 0x000000153f077290 */ /* 0x000fe200087fe43f */
[----:B------:R-:W-:Y:S01]  /*4250*/  R2UR UR10, R15 ;  /* 0x000000000f0a72ca */ /* 0x000fe200000e0000 */
[----:B------:R-:W-:Y:S01]  /*4260*/  VIADD R3, R3, 0x1 ;  /* 0x0000000103037836 */ /* 0x000fe20000000000 */
[----:B------:R-:W-:Y:S01]  /*4270*/  R2UR UR12, R33 ;  /* 0x00000000210c72ca */ /* 0x000fe200000e0000 */
[----:B------:R-:W-:Y:S01]  /*4280*/  UIADD3.X UR25, URZ, UR21, URZ, UP1, !UPT ;  /* 0x000000153f197290 */ /* 0x000fe20008ffe43f */
[----:B------:R-:W-:Y:S01]  /*4290*/  R2UR UR19, R12 ;  /* 0x000000000c1372ca */ /* 0x000fe200000e0000 */
[----:B------:R-:W-:Y:S01]  /*42a0*/  UMOV UR14, 0x0 ;  /* 0x00000000000e7882 */ /* 0x000fe20000000000 */
[----:B------:R-:W-:Y:S01]  /*42b0*/  ISETP.GT.AND P3, PT, R20, 0x1, PT ;  /* 0x000000011400780c */ /* 0x000fe20003f64270 */
[----:B------:R-:W-:Y:S01]  /*42c0*/  UMOV UR15, 0x10000000 ;  /* 0x10000000000f7882 */ /* 0x000fe20000000000 */
[----:B------:R-:W-:Y:S01]  /*42d0*/  ISETP.NE.AND P1, PT, R3, 0x5a, PT ;  /* 0x0000005a0300780c */ /* 0x000fe20003f25270 */
[----:B------:R-:W-:Y:S01]  /*42e0*/  UIADD3 UR5, UR5, 0x680, URZ ;  /* 0x0000068005057890 */ /* 0x000fe2000fffe03f */
[----:B------:R-:W-:Y:S01]  /*42f0*/  VIADD R15, R15, 0x10 ;  /* 0x000000100f0f7836 */ /* 0x000fe20000000000 */
[----:B------:R-:W-:Y:S01]  /*4300*/  UIADD3 UR13, UR8, 0x2d680, URZ ;  /* 0x0002d680080d7890 */ /* 0x000fe2000fffe03f */
[----:B------:R-:W-:Y:S01]  /*4310*/  SEL R5, RZ, 0x1, P1 ;  /* 0x00000001ff057807 */ /* 0x000fe20000800000 */
[----:B------:R-:W-:Y:S01]  /*4320*/  UMOV UR23, 0x30000 ;  /* 0x0003000000177882 */ /* 0x000fe20000000000 */
[----:B------:R-:W-:-:S02]  /*4330*/  SEL R3, R3, RZ, P1 ;  /* 0x000000ff03037207 */ /* 0x000fc40000800000 */
[----:B------:R-:W-:Y:S01]  /*4340*/  UMOV UR8, UR5 ;  /* 0x0000000500087c82 */ /* 0x000fe20008000000 */
[----:B------:R-:W-:Y:S01]  /*4350*/  LOP3.LUT R2, R2, R5, RZ, 0x3c, !PT ;  /* 0x0000000502027212 */ /* 0x000fe200078e3cff */
[----:B------:R0:W-:Y:S02]  /*4360*/  UTMALDG.3D [UR8], [UR6], desc[UR14] ;  /* 0x00000e08060075b4 */ /* 0x0001e40008011000 */
[----:B0-----:R-:W-:Y:S01]  /*4370*/  UMOV UR8, UR13 ;  /* 0x0000000d00087c82 */ /* 0x001fe20008000000 */
[----:B------:R-:W-:Y:S02]  /*4380*/  UMOV UR11, UR19 ;  /* 0x00000013000b7c82 */ /* 0x000fe40008000000 */
[----:B------:R0:W-:Y:S02]  /*4390*/  UTMALDG.3D.MULTICAST [UR8], [UR24], UR23, desc[UR14] ;  /* 0x00000e08180073b4 */ /* 0x0001e40008011817 */
[----:B0-----:R-:W-:Y:S05]  /*43a0*/  @P3 BRA `(.L_x_65) ;  /* 0xfffffffc00403947 */ /* 0x001fea000383ffff */
.L_x_61:
[----:B------:R-:W-:Y:S05]  /*43b0*/  BSYNC B1 ;  /* 0x0000000000017941 */ /* 0x000fea0003800000 */
.L_x_60:
[----:B------:R-:W-:Y:S01]  /*43c0*/  LOP3.LUT P4, RZ, R9, 0xff, RZ, 0xc0, !PT ;  /* 0x000000ff09ff7812 */ /* 0x000fe2000788c0ff */
[----:B------:R-:W-:Y:S01]  /*43d0*/  VIADD R4, R7, UR4 ;  /* 0x0000000407047c36 */ /* 0x000fe20008000000 */
[----:B------:R-:W-:Y:S01]  /*43e0*/  ULDC.64 UR6, c[0x0][0x650] ;  /* 0x0001940000067ab9 */ /* 0x000fe20000000a00 */
[----:B------:R-:W-:Y:S01]  /*43f0*/  IMAD.U32 R5, RZ, RZ, UR4 ;  /* 0x00000004ff057e24 */ /* 0x000fe2000f8e00ff */
[----:B------:R-:W-:Y:S01]  /*4400*/  UISETP.GE.U32.AND UP0, UPT, UR4, 0x5a, UPT ;  /* 0x0000005a0400788c */ /* 0x000fe2000bf06070 */
[----:B------:R-:W-:Y:S01]  /*4410*/  BSSY B1, `(.L_x_66) ;  /* 0x000006f000017945 */ /* 0x000fe20003800000 */
[----:B------:R-:W-:Y:S01]  /*4420*/  SHF.R.U32.HI R2, RZ, 0x1, R4 ;  /* 0x00000001ff027819 */ /* 0x000fe20000011604 */
[----:B------:R-:W-:Y:S01]  /*4430*/  IMAD.MOV.U32 R32, RZ, RZ, -0x1 ;  /* 0xffffffffff207424 */ /* 0x000fe200078e00ff */
[----:B------:R-:W-:Y:S01]  /*4440*/  ISETP.GT.U32.AND P1, PT, R4, 0x59, PT ;  /* 0x000000590400780c */ /* 0x000fe20003f24070 */
[----:B------:R-:W-:Y:S01]  /*4450*/  IMAD.MOV.U32 R33, RZ, RZ, -0x1 ;  /* 0xffffffffff217424 */ /* 0x000fe200078e00ff */
[----:B------:R-:W-:-:S02]  /*4460*/  PLOP3.LUT P3, PT, PT, PT, UP0, 0x80, 0x0 ;  /* 0x000000000000781c */ /* 0x000fc40003f6f008 */
[----:B------:R-:W-:Y:S01]  /*4470*/  ISETP.LT.U32.AND P1, PT, R5, 0x5a, P1 ;  /* 0x0000005a0500780c */ /* 0x000fe20000f21070 */
[----:B------:R-:W0:Y:S01]  /*4480*/  @P4 S2R R12, SR_CgaCtaId ;  /* 0x00000000000c4919 */ /* 0x000e220000008800 */
[----:B------:R-:W-:Y:S02]  /*4490*/  @P4 MOV R3, 0x400 ;  /* 0x0000040000034802 */ /* 0x000fe40000000f00 */
[----:B------:R-:W-:Y:S02]  /*44a0*/  PRMT R9, RZ, 0x7610, R9 ;  /* 0x00007610ff097816 */ /* 0x000fe40000000009 */
[----:B0-----:R-:W-:Y:S01]  /*44b0*/  @P4 LEA R12, R12, R3, 0x18 ;  /* 0x000000030c0c4211 */ /* 0x001fe200078ec0ff */
[----:B------:R-:W-:-:S03]  /*44c0*/  IMAD.WIDE.U32 R2, R2, -0x49f49f49, RZ ;  /* 0xb60b60b702027825 */ /* 0x000fc600078e00ff */
[----:B------:R0:W-:Y:S01]  /*44d0*/  @P4 SYNCS.ARRIVE.TRANS64.A1T0 RZ, [R12+URZ+0x5d8], RZ ;  /* 0x0005d8ff0cff49a7 */ /* 0x0001e2000810003f */
[----:B------:R-:W-:Y:S01]  /*44e0*/  IADD3 R22, P4, R22, R16, RZ ;  /* 0x0000001016167210 */ /* 0x000fe20007f9e0ff */
[----:B------:R-:W-:Y:S01]  /*44f0*/  IMAD.MOV.U32 R2, RZ, RZ, -0x1 ;  /* 0xffffffffff027424 */ /* 0x000fe200078e00ff */
[----:B------:R-:W-:Y:S02]  /*4500*/  SHF.R.U32.HI R5, RZ, 0x5, R3 ;  /* 0x00000005ff057819 */ /* 0x000fe40000011603 */
[----:B------:R-:W-:Y:S01]  /*4510*/  SEL R3, RZ, 0x1, !P1 ;  /* 0x00000001ff037807 */ /* 0x000fe20004800000 */
[----:B------:R-:W-:Y:S01]  /*4520*/  IMAD.X R19, R19, 0x1, R0, P4 ;  /* 0x0000000113137824 */ /* 0x000fe200020e0600 */
[----:B------:R-:W-:Y:S01]  /*4530*/  ISETP.GE.U32.AND P1, PT, R22, UR6, PT ;  /* 0x0000000616007c0c */ /* 0x000fe2000bf26070 */
[----:B------:R-:W-:Y:S01]  /*4540*/  IMAD R7, R5, -0x5a, R4 ;  /* 0xffffffa605077824 */ /* 0x000fe200078e0204 */
[----:B------:R-:W-:Y:S02]  /*4550*/  LOP3.LUT R6, R6, R3, RZ, 0x3c, !PT ;  /* 0x0000000306067212 */ /* 0x000fe400078e3cff */
[----:B------:R-:W-:-:S02]  /*4560*/  ISETP.GE.U32.AND.EX P1, PT, R19, UR7, PT, P1 ;  /* 0x0000000713007c0c */ /* 0x000fc4000bf26110 */
[----:B------:R-:W-:Y:S02]  /*4570*/  @P3 LOP3.LUT R6, R6, 0x1, R5, 0x78, !PT ;  /* 0x0000000106063812 */ /* 0x000fe400078e7805 */
[----:B------:R-:W-:-:S09]  /*4580*/  PRMT R3, RZ, 0x7610, R3 ;  /* 0x00007610ff037816 */ /* 0x000fd20000000003 */
[----:B0-----:R-:W-:Y:S05]  /*4590*/  @P1 BRA `(.L_x_67) ;  /* 0x0000000400581947 */ /* 0x001fea0003800000 */
[----:B------:R-:W0:Y:S01]  /*45a0*/  S2R R12, SR_CTAID.X ;  /* 0x00000000000c7919 */ /* 0x000e220000002500 */
[----:B------:R-:W-:Y:S01]  /*45b0*/  ULDC.64 UR6, c[0x0][0x628] ;  /* 0x00018a0000067ab9 */ /* 0x000fe20000000a00 */
[----:B------:R-:W-:Y:S01]  /*45c0*/  ULDC UR8, c[0x0][0x630] ;  /* 0x00018c0000087ab9 */ /* 0x000fe20000000800 */
[----:B------:R-:W-:Y:S01]  /*45d0*/  ISETP.NE.U32.AND P1, PT, RZ, UR6, PT ;  /* 0x00000006ff007c0c */ /* 0x000fe2000bf25070 */
[----:B------:R-:W1:Y:S01]  /*45e0*/  S2R R13, SR_CTAID.Y ;  /* 0x00000000000d7919 */ /* 0x000e620000002600 */
[----:B------:R-:W-:Y:S01]  /*45f0*/  ULDC UR9, c[0x0][0x150] ;  /* 0x0000540000097ab9 */ /* 0x000fe20000000800 */
[----:B------:R-:W-:Y:S01]  /*4600*/  IMAD.MOV.U32 R2, RZ, RZ, R22 ;  /* 0x000000ffff027224 */ /* 0x000fe200078e0016 */
[----:B------:R-:W-:Y:S01]  /*4610*/  ISETP.NE.AND.EX P1, PT, RZ, UR7, PT, P1 ;  /* 0x00000007ff007c0c */ /* 0x000fe2000bf25310 */
[----:B------:R-:W-:Y:S01]  /*4620*/  IMAD.MOV.U32 R3, RZ, RZ, R19 ;  /* 0x000000ffff037224 */ /* 0x000fe200078e0013 */
[----:B0-----:R-:W-:-:S11]  /*4630*/  I2FP.F32.U32 R14, R12 ;  /* 0x0000000c000e7245 */ /* 0x001fd60000201000 */
[----:B------:R-:W-:Y:S05]  /*4640*/  @!P1 BRA `(.L_x_68) ;  /* 0x0000000000289947 */ /* 0x000fea0003800000 */
[----:B------:R-:W-:Y:S02]  /*4650*/  ULDC UR5, c[0x0][0x634] ;  /* 0x00018d0000057ab9 */ /* 0x000fe40000000800 */
[----:B------:R-:W-:-:S05]  /*4660*/  IADD3 R3, P1, R22, UR5, RZ ;  /* 0x0000000516037c10 */ /* 0x000fca000ff3e0ff */
[----:B------:R-:W-:-:S04]  /*4670*/  IMAD.X R15, RZ, RZ, R19, P1 ;  /* 0x000000ffff0f7224 */ /* 0x000fc800008e0613 */
[----:B------:R-:W-:-:S04]  /*4680*/  IMAD.WIDE.U32 R4, R15, UR6, RZ ;  /* 0x000000060f047c25 */ /* 0x000fc8000f8e00ff */
[----:B------:R-:W-:-:S04]  /*4690*/  IMAD.WIDE.U32 R4, P1, R3, UR7, R4 ;  /* 0x0000000703047c25 */ /* 0x000fc8000f820004 */
[----:B------:R-:W-:-:S04]  /*46a0*/  IMAD.WIDE.U32 R2, R3, UR6, RZ ;  /* 0x0000000603027c25 */ /* 0x000fc8000f8e00ff */
[----:B------:R-:W-:Y:S01]  /*46b0*/  IMAD.MOV.U32 R2, RZ, RZ, R5 ;  /* 0x000000ffff027224 */ /* 0x000fe200078e0005 */
[----:B------:R-:W-:Y:S01]  /*46c0*/  IADD3 RZ, P3, R3, R4, RZ ;  /* 0x0000000403ff7210 */ /* 0x000fe20007f7e0ff */
[----:B------:R-:W-:-:S04]  /*46d0*/  IMAD.X R3, RZ, RZ, RZ, P1 ;  /* 0x000000ffff037224 */ /* 0x000fc800008e06ff */
[----:B------:R-:W-:-:S08]  /*46e0*/  IMAD.WIDE.U32.X R2, R15, UR7, R2, P3 ;  /* 0x000000070f027c25 */ /* 0x000fd000098e0402 */
.L_x_68:
[--C-:B------:R-:W-:Y:S01]  /*46f0*/  SHF.R.U64 R33, R2, UR8, R3.reuse ;  /* 0x0000000802217c19 */ /* 0x100fe20008001203 */
[----:B------:R-:W-:Y:S01]  /*4700*/  FMUL R14, R14, UR9 ;  /* 0x000000090e0e7c20 */ /* 0x000fe20008400000 */
[----:B------:R-:W-:Y:S01]  /*4710*/  SHF.R.U32.HI R2, RZ, UR8, R3 ;  /* 0x00000008ff027c19 */ /* 0x000fe20008011603 */
[----:B------:R-:W0:Y:S01]  /*4720*/  LDC R21, c[0x0][0x144] ;  /* 0x00005100ff157b82 */ /* 0x000e220000000800 */
[----:B------:R-:W-:Y:S01]  /*4730*/  IADD3 R15, P1, RZ, -R33, RZ ;  /* 0x80000021ff0f7210 */ /* 0x000fe20007f3e0ff */
[----:B------:R-:W-:Y:S01]  /*4740*/  ULDC UR5, c[0x0][0x154] ;  /* 0x0000550000057ab9 */ /* 0x000fe20000000800 */
[----:B-1----:R-:W-:Y:S01]  /*4750*/  I2FP.F32.U32 R3, R13 ;  /* 0x0000000d00037245 */ /* 0x002fe20000201000 */
[----:B------:R-:W1:Y:S01]  /*4760*/  F2I.U32.TRUNC.NTZ R14, R14 ;  /* 0x0000000e000e7305 */ /* 0x000e62000020f000 */
[----:B------:R-:W-:Y:S01]  /*4770*/  ULDC.64 UR6, c[0x0][0x620] ;  /* 0x0001880000067ab9 */ /* 0x000fe20000000a00 */
[----:B------:R-:W-:Y:S01]  /*4780*/  IMAD.X R2, RZ, RZ, ~R2, P1 ;  /* 0x000000ffff027224 */ /* 0x000fe200008e0e02 */
[----:B------:R-:W-:Y:S01]  /*4790*/  ISETP.NE.AND P4, PT, R23, 0x1, PT ;  /* 0x000000011700780c */ /* 0x000fe20003f85270 */
[----:B------:R-:W-:Y:S01]  /*47a0*/  FMUL R4, R3, UR5 ;  /* 0x0000000503047c20 */ /* 0x000fe20008400000 */
[----:B------:R-:W2:Y:S01]  /*47b0*/  LDC R20, c[0x0][0x148] ;  /* 0x00005200ff147b82 */ /* 0x000ea20000000800 */
[----:B------:R-:W-:Y:S01]  /*47c0*/  IMAD R2, R2, UR6, RZ ;  /* 0x0000000602027c24 */ /* 0x000fe2000f8e02ff */
[----:B------:R-:W-:Y:S01]  /*47d0*/  ULDC UR5, c[0x0][0x618] ;  /* 0x0001860000057ab9 */ /* 0x000fe20000000800 */
[----:B------:R-:W-:-:S02]  /*47e0*/  IMAD.MOV.U32 R3, RZ, RZ, R19 ;  /* 0x000000ffff037224 */ /* 0x000fc400078e0013 */
[----:B------:R-:W3:Y:S01]  /*47f0*/  F2I.U32.TRUNC.NTZ R4, R4 ;  /* 0x0000000400047305 */ /* 0x000ee2000020f000 */
[C---:B------:R-:W-:Y:S02]  /*4800*/  IMAD R5, R15.reuse, UR7, R2 ;  /* 0x000000070f057c24 */ /* 0x040fe4000f8e0202 */
[----:B------:R-:W-:Y:S02]  /*4810*/  IMAD.MOV.U32 R2, RZ, RZ, R22 ;  /* 0x000000ffff027224 */ /* 0x000fe400078e0016 */
[----:B-1----:R-:W-:Y:S02]  /*4820*/  IMAD.MOV R14, RZ, RZ, -R14 ;  /* 0x000000ffff0e7224 */ /* 0x002fe400078e0a0e */
[----:B------:R-:W-:Y:S01]  /*4830*/  IMAD.WIDE.U32 R2, R15, UR6, R2 ;  /* 0x000000060f027c25 */ /* 0x000fe2000f8e0002 */
[----:B------:R-:W-:Y:S02]  /*4840*/  ULDC.64 UR6, c[0x0][0x640] ;  /* 0x0001900000067ab9 */ /* 0x000fe40000000a00 */
[----:B------:R-:W-:Y:S01]  /*4850*/  ISETP.NE.U32.AND P1, PT, RZ, UR6, PT ;  /* 0x00000006ff007c0c */ /* 0x000fe2000bf25070 */
[----:B------:R-:W-:-:S02]  /*4860*/  IMAD.IADD R3, R3, 0x1, R5 ;  /* 0x0000000103037824 */ /* 0x000fc400078e0205 */
[----:B0-----:R-:W-:Y:S01]  /*4870*/  IMAD R12, R21, R14, R12 ;  /* 0x0000000e150c7224 */ /* 0x001fe200078e020c */
[----:B------:R-:W-:Y:S02]  /*4880*/  ISETP.NE.AND.EX P1, PT, RZ, UR7, PT, P1 ;  /* 0x00000007ff007c0c */ /* 0x000fe4000bf25310 */
[--C-:B------:R-:W-:Y:S01]  /*4890*/  SHF.R.U64 R14, R2, UR5, R3.reuse ;  /* 0x00000005020e7c19 */ /* 0x100fe20008001203 */
[----:B---3--:R-:W-:Y:S01]  /*48a0*/  IMAD.MOV R2, RZ, RZ, -R4 ;  /* 0x000000ffff027224 */ /* 0x008fe200078e0a04 */
[----:B------:R-:W-:Y:S01]  /*48b0*/  SHF.R.U32.HI R3, RZ, UR5, R3 ;  /* 0x00000005ff037c19 */ /* 0x000fe20008011603 */
[----:B------:R-:W-:Y:S02]  /*48c0*/  ULDC UR5, c[0x0][0x608] ;  /* 0x0001820000057ab9 */ /* 0x000fe40000000800 */
[----:B--2---:R-:W-:Y:S01]  /*48d0*/  @P4 IMAD R12, R20, R2, R13 ;  /* 0x00000002140c4224 */ /* 0x004fe200078e020d */
[--C-:B------:R-:W-:Y:S02]  /*48e0*/  SHF.R.U64 R20, R14, UR5, R3.reuse ;  /* 0x000000050e147c19 */ /* 0x100fe40008001203 */
[----:B------:R-:W-:Y:S01]  /*48f0*/  SHF.R.U32.HI R3, RZ, UR5, R3 ;  /* 0x00000005ff037c19 */ /* 0x000fe20008011603 */
[----:B------:R-:W-:-:S03]  /*4900*/  ULDC UR5, c[0x0][0x658] ;  /* 0x0001960000057ab9 */ /* 0x000fc60000000800 */
[--C-:B------:R-:W-:Y:S02]  /*4910*/  SHF.R.U64 R13, R20, UR5, R3.reuse ;  /* 0x00000005140d7c19 */ /* 0x100fe40008001203 */
[----:B------:R-:W-:-:S03]  /*4920*/  SHF.R.U32.HI R15, RZ, UR5, R3 ;  /* 0x00000005ff0f7c19 */ /* 0x000fc60008011603 */
[----:B------:R-:W-:Y:S02]  /*4930*/  IMAD.MOV.U32 R4, RZ, RZ, R13 ;  /* 0x000000ffff047224 */ /* 0x000fe400078e000d */
[----:B------:R-:W-:Y:S01]  /*4940*/  IMAD.MOV.U32 R3, RZ, RZ, R15 ;  /* 0x000000ffff037224 */ /* 0x000fe200078e000f */
[----:B------:R-:W-:Y:S06]  /*4950*/  @!P1 BRA `(.L_x_69) ;  /* 0x00000000002c9947 */ /* 0x000fec0003800000 */
        /* <DEDUP_REMOVED lines=9> */
[----:B------:R-:W-:-:S04]  /*49f0*/  IMAD.WIDE.U32.X R2, R15, UR7, R2, P3 ;  /* 0x000000070f027c25 */ /* 0x000fc800098e0402 */
[----:B------:R-:W-:-:S07]  /*4a00*/  IMAD.MOV.U32 R4, RZ, RZ, R2 ;  /* 0x000000ffff047224 */ /* 0x000fce00078e0002 */
.L_x_69:
[----:B------:R-:W-:Y:S01]  /*4a10*/  ULDC UR5, c[0x0][0x648] ;  /* 0x0001920000057ab9 */ /* 0x000fe20000000800 */
[----:B------:R-:W-:Y:S01]  /*4a20*/  LOP3.LUT R2, R20, UR17, RZ, 0xc0, !PT ;  /* 0x0000001114027c12 */ /* 0x000fe2000f8ec0ff */
[----:B------:R-:W-:Y:S01]  /*4a30*/  ULDC UR6, c[0x0][0x610] ;  /* 0x0001840000067ab9 */ /* 0x000fe20000000800 */
[----:B------:R-:W-:Y:S01]  /*4a40*/  SHF.R.U64 R3, R4, UR5, R3 ;  /* 0x0000000504037c19 */ /* 0x000fe20008001203 */
[----:B------:R-:W-:Y:S01]  /*4a50*/  ULDC UR5, c[0x0][0x638] ;  /* 0x00018e0000057ab9 */ /* 0x000fe20000000800 */
[----:B------:R-:W-:-:S03]  /*4a60*/  LOP3.LUT R14, R14, UR16, RZ, 0xc0, !PT ;  /* 0x000000100e0e7c12 */ /* 0x000fc6000f8ec0ff */
[----:B------:R-:W-:Y:S02]  /*4a70*/  IMAD.MOV R4, RZ, RZ, -R3 ;  /* 0x000000ffff047224 */ /* 0x000fe400078e0a03 */
[----:B------:R-:W-:Y:S02]  /*4a80*/  IMAD R3, R3, UR18, R2 ;  /* 0x0000001203037c24 */ /* 0x000fe4000f8e0202 */
[----:B------:R-:W-:Y:S01]  /*4a90*/  IMAD R13, R4, UR5, R13 ;  /* 0x00000005040d7c24 */ /* 0x000fe2000f8e020d */
[----:B------:R-:W-:Y:S01]  /*4aa0*/  ULDC UR5, c[0x0][0x600] ;  /* 0x0001800000057ab9 */ /* 0x000fe20000000800 */
[----:B------:R-:W-:Y:S02]  /*4ab0*/  IMAD R12, R3, UR6, R12 ;  /* 0x00000006030c7c24 */ /* 0x000fe4000f8e020c */
[----:B------:R-:W-:Y:S02]  /*4ac0*/  IMAD R13, R13, UR5, R14 ;  /* 0x000000050d0d7c24 */ /* 0x000fe4000f8e020e */
[----:B------:R-:W-:-:S03]  /*4ad0*/  IMAD.MOV.U32 R3, RZ, RZ, 0x1 ;  /* 0x00000001ff037424 */ /* 0x000fc600078e00ff */
[----:B------:R-:W-:Y:S02]  /*4ae0*/  SEL R2, R13, R12, !P4 ;  /* 0x0000000c0d027207 */ /* 0x000fe40006000000 */
[----:B------:R-:W-:-:S07]  /*4af0*/  SEL R32, R12, R13, !P4 ;  /* 0x0000000d0c207207 */ /* 0x000fce0006000000 */
.L_x_67:
[----:B------:R-:W-:Y:S05]  /*4b00*/  BSYNC B1 ;  /* 0x0000000000017941 */ /* 0x000fea0003800000 */
.L_x_66:
[----:B------:R-:W-:-:S13]  /*4b10*/  LOP3.LUT P1, RZ, R3, 0xff, RZ, 0xc0, !PT ;  /* 0x000000ff03ff7812 */ /* 0x000fda000782c0ff */
[----:B------:R-:W-:Y:S05]  /*4b20*/  @P1 BRA `(.L_x_70) ;  /* 0xfffffff4002c1947 */ /* 0x000fea000383ffff */
[----:B------:R-:W-:Y:S05]  /*4b30*/  BSYNC B0 ;  /* 0x0000000000007941 */ /* 0x000fea0003800000 */
.L_x_58:
[----:B------:R-:W-:-:S03]  /*4b40*/  UMOV UR5, 0xffffffff ;  /* 0xffffffff00057882 */ /* 0x000fc60000000000 */
[----:B------:R-:W-:Y:S05]  /*4b50*/  BRA.DIV UR5, `(.L_x_71) ;  /* 0x0000000605147947 */ /* 0x000fea000b800000 */
[----:B------:R-:W-:-:S13]  /*4b60*/  ELECT P6, URZ, PT ;  /* 0x00000000003f782f */ /* 0x000fda00038c0000 */
.L_x_84:
[----:B------:R-:W-:Y:S05]  /*4b70*/  @!P6 EXIT ;  /* 0x000000000000e94d */ /* 0x000fea0003800000 */
[----:B------:R-:W-:-:S04]  /*4b80*/  LOP3.LUT R18, R18, 0x2, RZ, 0xfc, !PT ;  /* 0x0000000212127812 */ /* 0x000fc800078efcff */
[----:B------:R-:W-:-:S13]  /*4b90*/  ISETP.NE.AND P0, PT, R18, 0x3, PT ;  /* 0x000000031200780c */ /* 0x000fda0003f05270 */
[----:B------:R-:W-:Y:S05]  /*4ba0*/  @!P0 BRA `(.L_x_72) ;  /* 0x0000000000048947 */ /* 0x000fea0003800000 */
[----:B------:R-:W-:Y:S01]  /*4bb0*/  BPT.TRAP 0x1 ;  /* 0x000000040000795c */ /* 0x000fe20000300000 */
.L_x_72:
[----:B------:R-:W0:Y:S01]  /*4bc0*/  S2R R3, SR_CgaCtaId ;  /* 0x0000000000037919 */ /* 0x000e220000008800 */
[----:B------:R-:W-:Y:S01]  /*4bd0*/  MOV R0, 0x400 ;  /* 0x0000040000007802 */ /* 0x000fe20000000f00 */
[----:B------:R-:W-:-:S03]  /*4be0*/  IMAD.MOV.U32 R2, RZ, RZ, RZ ;  /* 0x000000ffff027224 */ /* 0x000fc600078e00ff */
[----:B0-----:R-:W-:-:S05]  /*4bf0*/  LEA R0, R3, R0, 0x18 ;  /* 0x0000000003007211 */ /* 0x001fca00078ec0ff */
[----:B------:R-:W-:-:S07]  /*4c00*/  VIADD R0, R0, 0x2d0 ;  /* 0x000002d000007836 */ /* 0x000fce0000000000 */
.L_x_75:
[C---:B0-----:R-:W-:Y:S01]  /*4c10*/  IMAD R5, R7.reuse, 0x8, R0 ;  /* 0x0000000807057824 */ /* 0x041fe200078e0200 */
[----:B------:R-:W-:Y:S01]  /*4c20*/  SHF.L.U32 R4, R6, 0x1f, RZ ;  /* 0x0000001f06047819 */ /* 0x000fe200000006ff */
[----:B------:R-:W-:-:S03]  /*4c30*/  VIADD R7, R7, 0x1 ;  /* 0x0000000107077836 */ /* 0x000fc60000000000 */
[----:B------:R-:W0:Y:S02]  /*4c40*/  SYNCS.PHASECHK.TRANS64.TRYWAIT P0, [R5+URZ], R4 ;  /* 0x00000004050075a7 */ /* 0x000e24000800017f */
[----:B------:R-:W-:-:S04]  /*4c50*/  ISETP.NE.AND P1, PT, R7, 0x5a, PT ;  /* 0x0000005a0700780c */ /* 0x000fc80003f25270 */
[----:B------:R-:W-:Y:S02]  /*4c60*/  SEL R3, RZ, 0x1, P1 ;  /* 0x00000001ff037807 */ /* 0x000fe40000800000 */
[----:B------:R-:W-:Y:S02]  /*4c70*/  SEL R7, R7, RZ, P1 ;  /* 0x000000ff07077207 */ /* 0x000fe40000800000 */
[----:B------:R-:W-:-:S03]  /*4c80*/  LOP3.LUT R6, R6, R3, RZ, 0x3c, !PT ;  /* 0x0000000306067212 */ /* 0x000fc600078e3cff */
[----:B------:R-:W-:Y:S01]  /*4c90*/  IMAD R8, R7, 0x8, R0 ;  /* 0x0000000807087824 */ /* 0x000fe200078e0200 */
[----:B------:R-:W-:Y:S01]  /*4ca0*/  SHF.L.U32 R3, R6, 0x1f, RZ ;  /* 0x0000001f06037819 */ /* 0x000fe200000006ff */
[----:B0-----:R-:W-:Y:S06]  /*4cb0*/  @!P0 BRA `(.L_x_73) ;  /* 0x0000000000dc8947 */ /* 0x001fec0003800000 */
.L_x_85:
[----:B------:R-:W1:Y:S01]  /*4cc0*/  SYNCS.PHASECHK.TRANS64.TRYWAIT P0, [R8+URZ], R3 ;  /* 0x00000003080075a7 */ /* 0x000e62000800017f */
[----:B------:R-:W-:-:S05]  /*4cd0*/  VIADD R2, R2, 0x2 ;  /* 0x0000000202027836 */ /* 0x000fca0000000000 */
[----:B------:R-:W-:Y:S01]  /*4ce0*/  ISETP.NE.AND P1, PT, R2, 0x5a, PT ;  /* 0x0000005a0200780c */ /* 0x000fe20003f25270 */
[----:B-1----:R-:W-:-:S12]  /*4cf0*/  @!P0 BRA `(.L_x_74) ;  /* 0x0000000000e08947 */ /* 0x002fd80003800000 */
.L_x_86:
[----:B------:R-:W-:-:S05]  /*4d00*/  VIADD R7, R7, 0x1 ;  /* 0x0000000107077836 */ /* 0x000fca0000000000 */
[----:B------:R-:W-:-:S04]  /*4d10*/  ISETP.NE.AND P0, PT, R7, 0x5a, PT ;  /* 0x0000005a0700780c */ /* 0x000fc80003f05270 */
[----:B-1----:R-:W-:Y:S02]  /*4d20*/  SEL R3, RZ, 0x1, P0 ;  /* 0x00000001ff037807 */ /* 0x002fe40000000000 */
[----:B------:R-:W-:Y:S02]  /*4d30*/  SEL R7, R7, RZ, P0 ;  /* 0x000000ff07077207 */ /* 0x000fe40000000000 */
[----:B------:R-:W-:Y:S01]  /*4d40*/  LOP3.LUT R6, R6, R3, RZ, 0x3c, !PT ;  /* 0x0000000306067212 */ /* 0x000fe200078e3cff */
[----:B------:R-:W-:Y:S06]  /*4d50*/  @P1 BRA `(.L_x_75) ;  /* 0xfffffffc00ac1947 */ /* 0x000fec000383ffff */
[----:B------:R-:W-:Y:S05]  /*4d60*/  EXIT ;  /* 0x000000000000794d */ /* 0x000fea0003800000 */
.L_x_20:
[----:B0-----:R-:W-:-:S04]  /*4d70*/  IMAD.U32 R3, RZ, RZ, UR48 ;  /* 0x00000030ff037e24 */ /* 0x001fc8000f8e00ff */
[----:B------:R0:W1:Y:S03]  /*4d80*/  SYNCS.PHASECHK.TRANS64.TRYWAIT P0, [R3+URZ+-0x8], R0 ;  /* 0xfffff800030075a7 */ /* 0x000066000800017f */
[----:B-1----:R-:W-:Y:S05]  /*4d90*/  @!P0 NANOSLEEP.SYNCS 0x989680 ;  /* 0x009896800000895d */ /* 0x002fea0003900000 */
[----:B------:R-:W1:Y:S02]  /*4da0*/  @!P0 SYNCS.PHASECHK.TRANS64 P0, [R3+URZ+-0x8], R0 ;  /* 0xfffff800030085a7 */ /* 0x000e64000800007f */
[----:B-1----:R-:W-:Y:S05]  /*4db0*/  @!P0 BRA `(.L_x_20) ;  /* 0xfffffffc00ec8947 */ /* 0x002fea000383ffff */
[----:B------:R-:W-:Y:S05]  /*4dc0*/  BRA `(.L_x_76) ;  /* 0xffffffd400507947 */ /* 0x000fea000383ffff */
.L_x_25:
[----:B-1----:R1:W2:Y:S02]  /*4dd0*/  SYNCS.PHASECHK.TRANS64.TRYWAIT P1, [R3+URZ], R0 ;  /* 0x00000000030075a7 */ /* 0x0022a4000802017f */
[----:B--2---:R-:W-:Y:S05]  /*4de0*/  @!P1 NANOSLEEP.SYNCS 0x989680 ;  /* 0x009896800000995d */ /* 0x004fea0003900000 */
[----:B------:R-:W2:Y:S02]  /*4df0*/  @!P1 SYNCS.PHASECHK.TRANS64 P1, [R3+URZ], R0 ;  /* 0x00000000030095a7 */ /* 0x000ea4000802007f */
[----:B--2---:R-:W-:Y:S05]  /*4e00*/  @!P1 BRA `(.L_x_25) ;  /* 0xfffffffc00f09947 */ /* 0x004fea000383ffff */
[----:B------:R-:W-:Y:S05]  /*4e10*/  BRA `(.L_x_24) ;  /* 0xffffffd400bc7947 */ /* 0x000fea000383ffff */
.L_x_30:
[----:B-1----:R-:W-:-:S04]  /*4e20*/  IMAD.U32 R5, RZ, RZ, UR4 ;  /* 0x00000004ff057e24 */ /* 0x002fc8000f8e00ff */
[----:B------:R1:W2:Y:S03]  /*4e30*/  SYNCS.PHASECHK.TRANS64.TRYWAIT P1, [R5+URZ], R4 ;  /* 0x00000004050075a7 */ /* 0x0002a6000802017f */
[----:B--2---:R-:W-:Y:S05]  /*4e40*/  @!P1 NANOSLEEP.SYNCS 0x989680 ;  /* 0x009896800000995d */ /* 0x004fea0003900000 */
[----:B------:R-:W2:Y:S02]  /*4e50*/  @!P1 SYNCS.PHASECHK.TRANS64 P1, [R5+URZ], R4 ;  /* 0x00000004050095a7 */ /* 0x000ea4000802007f */
[----:B--2---:R-:W-:Y:S05]  /*4e60*/  @!P1 BRA `(.L_x_30) ;  /* 0xfffffffc00ec9947 */ /* 0x004fea000383ffff */
[----:B------:R-:W-:Y:S05]  /*4e70*/  BRA `(.L_x_29) ;  /* 0xffffffd800187947 */ /* 0x000fea000383ffff */
.L_x_38:
[----:B0-----:R-:W-:-:S04]  /*4e80*/  IMAD.U32 R3, RZ, RZ, UR48 ;  /* 0x00000030ff037e24 */ /* 0x001fc8000f8e00ff */
[----:B------:R0:W1:Y:S03]  /*4e90*/  SYNCS.PHASECHK.TRANS64.TRYWAIT P0, [R3+URZ+0x8], R0 ;  /* 0x00000800030075a7 */ /* 0x000066000800017f */
[----:B-1----:R-:W-:Y:S05]  /*4ea0*/  @!P0 NANOSLEEP.SYNCS 0x989680 ;  /* 0x009896800000895d */ /* 0x002fea0003900000 */
[----:B------:R-:W1:Y:S02]  /*4eb0*/  @!P0 SYNCS.PHASECHK.TRANS64 P0, [R3+URZ+0x8], R0 ;  /* 0x00000800030085a7 */ /* 0x000e64000800007f */
[----:B-1----:R-:W-:Y:S05]  /*4ec0*/  @!P0 BRA `(.L_x_38) ;  /* 0xfffffffc00ec8947 */ /* 0x002fea000383ffff */
[----:B------:R-:W-:Y:S05]  /*4ed0*/  BRA `(.L_x_77) ;  /* 0xffffffdc00107947 */ /* 0x000fea000383ffff */
.L_x_59:
[----:B------:R-:W-:Y:S01]  /*4ee0*/  BSSY B1, `(.L_x_78) ;  /* 0x0000006000017945 */ /* 0x000fe20003800000 */
[----:B------:R-:W-:-:S07]  /*4ef0*/  IMAD.MOV.U32 R15, RZ, RZ, -0x1 ;  /* 0xffffffffff0f7424 */ /* 0x000fce00078e00ff */
[----:B------:R-:W-:Y:S05]  /*4f00*/  WARPSYNC.COLLECTIVE R15, `(.L_x_79) ;  /* 0x000000000f0c7348 */ /* 0x000fea0003c00000 */
[----:B------:R-:W-:Y:S02]  /*4f10*/  ELECT P6, UR62, PT ;  /* 0x00000000003e782f */ /* 0x000fe400038c0000 */
[----:B------:R-:W-:Y:S01]  /*4f20*/  MOV R14, UR62 ;  /* 0x0000003e000e7c02 */ /* 0x000fe20008000f00 */
[----:B------:R-:W-:Y:S10]  /*4f30*/  ENDCOLLECTIVE ;  /* 0x000000000000791b */ /* 0x000ff40003800000 */
.L_x_79:
[----:B------:R-:W-:Y:S05]  /*4f40*/  BSYNC B1 ;  /* 0x0000000000017941 */ /* 0x000fea0003800000 */
.L_x_78:
[----:B------:R-:W-:Y:S05]  /*4f50*/  BRA `(.L_x_80) ;  /* 0xfffffff0002c7947 */ /* 0x000fea000383ffff */
.L_x_62:
[----:B-1----:R1:W2:Y:S02]  /*4f60*/  SYNCS.PHASECHK.TRANS64.TRYWAIT P1, [R13+URZ+0x2d0], R4 ;  /* 0x0002d0040d0075a7 */ /* 0x0022a4000802017f */
[----:B--2---:R-:W-:Y:S05]  /*4f70*/  @!P1 NANOSLEEP.SYNCS 0x989680 ;  /* 0x009896800000995d */ /* 0x004fea0003900000 */
[----:B------:R-:W2:Y:S02]  /*4f80*/  @!P1 SYNCS.PHASECHK.TRANS64 P1, [R13+URZ+0x2d0], R4 ;  /* 0x0002d0040d0095a7 */ /* 0x000ea4000802007f */
[----:B--2---:R-:W-:Y:S05]  /*4f90*/  @!P1 BRA `(.L_x_62) ;  /* 0xfffffffc00f09947 */ /* 0x004fea000383ffff */
[----:B------:R-:W-:Y:S05]  /*4fa0*/  BRA `(.L_x_81) ;  /* 0xfffffff000607947 */ /* 0x000fea000383ffff */
.L_x_71:
[----:B------:R-:W-:Y:S01]  /*4fb0*/  BSSY B0, `(.L_x_82) ;  /* 0x0000006000007945 */ /* 0x000fe20003800000 */
[----:B------:R-:W-:-:S07]  /*4fc0*/  IMAD.MOV.U32 R15, RZ, RZ, -0x1 ;  /* 0xffffffffff0f7424 */ /* 0x000fce00078e00ff */
[----:B------:R-:W-:Y:S05]  /*4fd0*/  WARPSYNC.COLLECTIVE R15, `(.L_x_83) ;  /* 0x000000000f0c7348 */ /* 0x000fea0003c00000 */
[----:B------:R-:W-:Y:S02]  /*4fe0*/  ELECT P6, UR62, PT ;  /* 0x00000000003e782f */ /* 0x000fe400038c0000 */
[----:B------:R-:W-:Y:S01]  /*4ff0*/  MOV R14, UR62 ;  /* 0x0000003e000e7c02 */ /* 0x000fe20008000f00 */
[----:B------:R-:W-:Y:S10]  /*5000*/  ENDCOLLECTIVE ;  /* 0x000000000000791b */ /* 0x000ff40003800000 */
.L_x_83:
[----:B------:R-:W-:Y:S05]  /*5010*/  BSYNC B0 ;  /* 0x0000000000007941 */ /* 0x000fea0003800000 */
.L_x_82:
[----:B------:R-:W-:Y:S05]  /*5020*/  BRA `(.L_x_84) ;  /* 0xfffffff800d07947 */ /* 0x000fea000383ffff */
.L_x_73:
[----:B0-----:R0:W1:Y:S02]  /*5030*/  SYNCS.PHASECHK.TRANS64.TRYWAIT P0, [R5+URZ], R4 ;  /* 0x00000004050075a7 */ /* 0x001064000800017f */
[----:B-1----:R-:W-:Y:S05]  /*5040*/  @!P0 NANOSLEEP.SYNCS 0x989680 ;  /* 0x009896800000895d */ /* 0x002fea0003900000 */
[----:B------:R-:W1:Y:S02]  /*5050*/  @!P0 SYNCS.PHASECHK.TRANS64 P0, [R5+URZ], R4 ;  /* 0x00000004050085a7 */ /* 0x000e64000800007f */
[----:B-1----:R-:W-:Y:S05]  /*5060*/  @!P0 BRA `(.L_x_73) ;  /* 0xfffffffc00f08947 */ /* 0x002fea000383ffff */
[----:B------:R-:W-:Y:S05]  /*5070*/  BRA `(.L_x_85) ;  /* 0xfffffffc00107947 */ /* 0x000fea000383ffff */
.L_x_74:
[----:B-1----:R1:W2:Y:S02]  /*5080*/  SYNCS.PHASECHK.TRANS64.TRYWAIT P0, [R8+URZ], R3 ;  /* 0x00000003080075a7 */ /* 0x0022a4000800017f */
[----:B--2---:R-:W-:Y:S05]  /*5090*/  @!P0 NANOSLEEP.SYNCS 0x989680 ;  /* 0x009896800000895d */ /* 0x004fea0003900000 */
[----:B------:R-:W2:Y:S02]  /*50a0*/  @!P0 SYNCS.PHASECHK.TRANS64 P0, [R8+URZ], R3 ;  /* 0x00000003080085a7 */ /* 0x000ea4000800007f */
[----:B--2---:R-:W-:Y:S05]  /*50b0*/  @!P0 BRA `(.L_x_74) ;  /* 0xfffffffc00f08947 */ /* 0x004fea000383ffff */
[----:B------:R-:W-:Y:S05]  /*50c0*/  BRA `(.L_x_86) ;  /* 0xfffffffc000c7947 */ /* 0x000fea000383ffff */
.L_x_87:
[----:B------:R-:W-:-:S00]  /*50d0*/  BRA `(.L_x_87) ;  /* 0xfffffffc00fc7947 */ /* 0x000fc0000383ffff */
[----:B------:R-:W-:-:S00]  /*50e0*/  NOP ;  /* 0x0000000000007918 */ /* 0x000fc00000000000 */
        /* <DEDUP_REMOVED lines=9> */
.L_x_88:


//--------------------- .nv.global.init           --------------------------
	.section	.nv.global.init,"aw",@progbits
.nv.global.init:
	.type		$str$22,@object
	.size		$str$22,($str$23 - $str$22)
$str$22:
        /*0000*/ 	.byte	0x6b, 0x5f, 0x74, 0x69, 0x6c, 0x65, 0x5f, 0x63, 0x6f, 0x75, 0x6e, 0x74, 0x20, 0x3e, 0x3d, 0x20
        /*0010*/ 	.byte	0x31, 0x00
	.type		$str$23,@object
	.size		$str$23,(__unnamed_1 - $str$23)
$str$23:
        /*0012*/ 	.byte	0x2f, 0x74, 0x6d, 0x70, 0x2f, 0x63, 0x75, 0x74, 0x6c, 0x61, 0x73, 0x73, 0x5f, 0x73, 0x77, 0x65
        /*0022*/ 	.byte	0x65, 0x70, 0x5f, 0x73, 0x72, 0x63, 0x2f, 0x69, 0x6e, 0x63, 0x6c, 0x75, 0x64, 0x65, 0x2f, 0x63
        /*0032*/ 	.byte	0x75, 0x74, 0x6c, 0x61, 0x73, 0x73, 0x2f, 0x67, 0x65, 0x6d, 0x6d, 0x2f, 0x63, 0x6f, 0x6c, 0x6c
        /*0042*/ 	.byte	0x65, 0x63, 0x74, 0x69, 0x76, 0x65, 0x2f, 0x73, 0x6d, 0x39, 0x30, 0x5f, 0x6d, 0x6d, 0x61, 0x5f
        /*0052*/ 	.byte	0x74, 0x6d, 0x61, 0x5f, 0x67, 0x6d, 0x6d, 0x61, 0x5f, 0x73, 0x73, 0x5f, 0x77, 0x61, 0x72, 0x70
        /*0062*/ 	.byte	0x73, 0x70, 0x65, 0x63, 0x69, 0x61, 0x6c, 0x69, 0x7a, 0x65, 0x64, 0x2e, 0x68, 0x70, 0x70, 0x00
	.type		__unnamed_1,@object
	.size		__unnamed_1,(.L_0 - __unnamed_1)
__unnamed_1:
        /*0072*/ 	.byte	0x76, 0x6f, 0x69, 0x64, 0x20, 0x63, 0x75, 0x74, 0x6c, 0x61, 0x73, 0x73, 0x3a, 0x3a, 0x67, 0x65
        /* <DEDUP_REMOVED lines=179> */
        /*0bb2*/ 	.byte	0x74, 0x65, 0x3a, 0x3a, 0x69, 0x64, 0x65, 0x6e, 0x74, 0x69, 0x74, 0x79, 0x5d, 0x00
.L_0:


//--------------------- .nv.shared._ZN7cutlass13device_kernelINS_4gemm6kernel13GemmUniversalIN4cute5tupleIJiiiiEEENS1_10collective13CollectiveMmaINS1_34MainloopSm90TmaGmmaWarpSpecializedILi90ENS5_IJNS4_1CILi2EEENSA_ILi1EEESC_EEENS1_32KernelTmaWarpSpecializedPingpongEEENS5_IJNSA_ILi64EEENSA_ILi16EEESH_EEENS_6half_tENS5_IJlSC_lEEESJ_SK_NS4_8TiledMMAINS4_8MMA_AtomIJNS4_4SM904GMMA25MMA_64x16x16_F32F16F16_SSILNSO_5MajorE0ELSQ_0ELNSO_7ScaleInE1ELSR_1EEEEEENS4_6LayoutINS5_IJSC_SC_SC_EEENS5_IJNSA_ILi0EEESW_SW_EEEEENS5_IJNS4_10UnderscoreESZ_SZ_EEEEENS4_13SM90_TMA_LOADENS4_14ComposedLayoutINS4_7SwizzleILi1ELi4ELi3EEENS4_18smem_ptr_flag_bitsILi16EEENSU_INS5_IJNSA_ILi8EEESH_EEENS5_IJSH_SC_EEEEEEEvNS4_8identityENS4_23SM90_TMA_LOAD_MULTICASTES1C_vS1D_EENS_8epilogue10collective6detail29Sm90TmaWarpSpecializedAdapterINS1H_15DefaultEpilogueISJ_SK_SK_NS1G_6thread17LinearCombinationISJ_Li1EffLNS1L_9ScaleType4KindE0ELNS_15FloatRoundStyleE2ESJ_EENS1_15EpilogueDefaultEEEEEvvEEEEvNT_6ParamsE --------------------------
	.section	.nv.shared._ZN7cutlass13device_kernelINS_4gemm6kernel13GemmUniversalIN4cute5tupleIJiiiiEEENS1_10collective13CollectiveMmaINS1_34MainloopSm90TmaGmmaWarpSpecializedILi90ENS5_IJNS4_1CILi2EEENSA_ILi1EEESC_EEENS1_32KernelTmaWarpSpecializedPingpongEEENS5_IJNSA_ILi64EEENSA_ILi16EEESH_EEENS_6half_tENS5_IJlSC_lEEESJ_SK_NS4_8TiledMMAINS4_8MMA_AtomIJNS4_4SM904GMMA25MMA_64x16x16_F32F16F16_SSILNSO_5MajorE0ELSQ_0ELNSO_7ScaleInE1ELSR_1EEEEEENS4_6LayoutINS5_IJSC_SC_SC_EEENS5_IJNSA_ILi0EEESW_SW_EEEEENS5_IJNS4_10UnderscoreESZ_SZ_EEEEENS4_13SM90_TMA_LOADENS4_14ComposedLayoutINS4_7SwizzleILi1ELi4ELi3EEENS4_18smem_ptr_flag_bitsILi16EEENSU_INS5_IJNSA_ILi8EEESH_EEENS5_IJSH_SC_EEEEEEEvNS4_8identityENS4_23SM90_TMA_LOAD_MULTICASTES1C_vS1D_EENS_8epilogue10collective6detail29Sm90TmaWarpSpecializedAdapterINS1H_15DefaultEpilogueISJ_SK_SK_NS1G_6thread17LinearCombinationISJ_Li1EffLNS1L_9ScaleType4KindE0ELNS_15FloatRoundStyleE2ESJ_EENS1_15EpilogueDefaultEEEEEvvEEEEvNT_6ParamsE,"aw",@nobits
	.sectionflags	@""
	.align	16
	.zero		1024


//--------------------- .nv.shared.reserved.0     --------------------------
	.section	.nv.shared.reserved.0,"aw",@nobits
	.weak		__nv_reservedSMEM_offset_0_alias
	.size		__nv_reservedSMEM_offset_0_alias, 0, 0
	.other		__nv_reservedSMEM_offset_0_alias,@"STO_CUDA_RESERVED_SHARED STV_DEFAULT"
__nv_reservedSMEM_offset_0_alias:
	.zero		0


//--------------------- .nv.global                --------------------------
	.section	.nv.global,"aw",@nobits
.nv.global:
	.type		_ZN40_INTERNAL_90acac2e_4_k_cu_4cd2c28b_157724cute1_E,@object
	.size		_ZN40_INTERNAL_90acac2e_4_k_cu_4cd2c28b_157724cute1_E,(_ZN40_INTERNAL_90acac2e_4_k_cu_4cd2c28b_157724cuda3std3__45__cpo6cbeginE - _ZN40_INTERNAL_90acac2e_4_k_cu_4cd2c28b_157724cute1_E)
_ZN40_INTERNAL_90acac2e_4_k_cu_4cd2c28b_157724cute1_E:
	.zero		1
	.type		_ZN40_INTERNAL_90acac2e_4_k_cu_4cd2c28b_157724cuda3std3__45__cpo6cbeginE,@object
	.size		_ZN40_INTERNAL_90acac2e_4_k_cu_4cd2c28b_157724cuda3std3__45__cpo6cbeginE,(_ZN40_INTERNAL_90acac2e_4_k_cu_4cd2c28b_157724cuda3std3__48in_placeE - _ZN40_INTERNAL_90acac2e_4_k_cu_4cd2c28b_157724cuda3std3__45__cpo6cbeginE)
_ZN40_INTERNAL_90acac2e_4_k_cu_4cd2c28b_157724cuda3std3__45__cpo6cbeginE:
	.zero		1
	.type		_ZN40_INTERNAL_90acac2e_4_k_cu_4cd2c28b_157724cuda3std3__48in_placeE,@object
	.size		_ZN40_INTERNAL_90acac2e_4_k_cu_4cd2c28b_157724cuda3std3__48in_placeE,(_ZN40_INTERNAL_90acac2e_4_k_cu_4cd2c28b_157724cuda3std6ranges3__45__cpo9iter_moveE - _ZN40_INTERNAL_90acac2e_4_k_cu_4cd2c28b_157724cuda3std3__48in_placeE)
_ZN40_INTERNAL_90acac2e_4_k_cu_4cd2c28b_157724cuda3std3__48in_placeE:
	.zero		1
	.type		_ZN40_INTERNAL_90acac2e_4_k_cu_4cd2c28b_157724cuda3std6ranges3__45__cpo9iter_moveE,@object
	.size		_ZN40_INTERNAL_90acac2e_4_k_cu_4cd2c28b_157724cuda3std6ranges3__45__cpo9iter_moveE,(_ZN40_INTERNAL_90acac2e_4_k_cu_4cd2c28b_157724cuda3std3__45__cpo5beginE - _ZN40_INTERNAL_90acac2e_4_k_cu_4cd2c28b_157724cuda3std6ranges3__45__cpo9iter_moveE)
_ZN40_INTERNAL_90acac2e_4_k_cu_4cd2c28b_157724cuda3std6ranges3__45__cpo9iter_moveE:
	.zero		1
	.type		_ZN40_INTERNAL_90acac2e_4_k_cu_4cd2c28b_157724cuda3std3__45__cpo5beginE,@object
	.size		_ZN40_INTERNAL_90acac2e_4_k_cu_4cd2c28b_157724cuda3std3__45__cpo5beginE,(_ZN40_INTERNAL_90acac2e_4_k_cu_4cd2c28b_157724cuda3std3__442_GLOBAL__N__90acac2e_4_k_cu_4cd2c28b_157726ignoreE - _ZN40_INTERNAL_90acac2e_4_k_cu_4cd2c28b_157724cuda3std3__45__cpo5beginE)
_ZN40_INTERNAL_90acac2e_4_k_cu_4cd2c28b_157724cuda3std3__45__cpo5beginE:
	.zero		1
	.type		_ZN40_INTERNAL_90acac2e_4_k_cu_4cd2c28b_157724cuda3std3__442_GLOBAL__N__90acac2e_4_k_cu_4cd2c28b_157726ignoreE,@object
	.size		_ZN40_INTERNAL_90acac2e_4_k_cu_4cd2c28b_157724cuda3std3__442_GLOBAL__N__90acac2e_4_k_cu_4cd2c28b_157726ignoreE,(_ZN40_INTERNAL_90acac2e_4_k_cu_4cd2c28b_157724cute7productE - _ZN40_INTERNAL_90acac2e_4_k_cu_4cd2c28b_157724cuda3std3__442_GLOBAL__N__90acac2e_4_k_cu_4cd2c28b_157726ignoreE)
_ZN40_INTERNAL_90acac2e_4_k_cu_4cd2c28b_157724cuda3std3__442_GLOBAL__N__90acac2e_4_k_cu_4cd2c28b_157726ignoreE:
	.zero		1
	.type		_ZN40_INTERNAL_90acac2e_4_k_cu_4cd2c28b_157724cute7productE,@object
	.size		_ZN40_INTERNAL_90acac2e_4_k_cu_4cd2c28b_157724cute7productE,(_ZN40_INTERNAL_90acac2e_4_k_cu_4cd2c28b_157724cuda3std3__45__cpo3endE - _ZN40_INTERNAL_90acac2e_4_k_cu_4cd2c28b_157724cute7productE)
_ZN40_INTERNAL_90acac2e_4_k_cu_4cd2c28b_157724cute7productE:
	.zero		1
	.type		_ZN40_INTERNAL_90acac2e_4_k_cu_4cd2c28b_157724cuda3std3__45__cpo3endE,@object
	.size		_ZN40_INTERNAL_90acac2e_4_k_cu_4cd2c28b_157724cuda3std3__45__cpo3endE,(_ZN40_INTERNAL_90acac2e_4_k_cu_4cd2c28b_157724cuda3std3__419piecewise_constructE - _ZN40_INTERNAL_90acac2e_4_k_cu_4cd2c28b_157724cuda3std3__45__cpo3endE)
_ZN40_INTERNAL_90acac2e_4_k_cu_4cd2c28b_157724cuda3std3__45__cpo3endE:
	.zero		1
	.type		_ZN40_INTERNAL_90acac2e_4_k_cu_4cd2c28b_157724cuda3std3__419piecewise_constructE,@object
	.size		_ZN40_INTERNAL_90acac2e_4_k_cu_4cd2c28b_157724cuda3std3__419piecewise_constructE,(_ZN40_INTERNAL_90acac2e_4_k_cu_4cd2c28b_157724cuda3std3__45__cpo4cendE - _ZN40_INTERNAL_90acac2e_4_k_cu_4cd2c28b_157724cuda3std3__419piecewise_constructE)
_ZN40_INTERNAL_90acac2e_4_k_cu_4cd2c28b_157724cuda3std3__419piecewise_constructE:
	.zero		1
	.type		_ZN40_INTERNAL_90acac2e_4_k_cu_4cd2c28b_157724cuda3std3__45__cpo4cendE,@object
	.size		_ZN40_INTERNAL_90acac2e_4_k_cu_4cd2c28b_157724cuda3std3__45__cpo4cendE,(_ZN40_INTERNAL_90acac2e_4_k_cu_4cd2c28b_157724cuda3std6ranges3__45__cpo4swapE - _ZN40_INTERNAL_90acac2e_4_k_cu_4cd2c28b_157724cuda3std3__45__cpo4cendE)
_ZN40_INTERNAL_90acac2e_4_k_cu_4cd2c28b_157724cuda3std3__45__cpo4cendE:
	.zero		1
	.type		_ZN40_INTERNAL_90acac2e_4_k_cu_4cd2c28b_157724cuda3std6ranges3__45__cpo4swapE,@object
	.size		_ZN40_INTERNAL_90acac2e_4_k_cu_4cd2c28b_157724cuda3std6ranges3__45__cpo4swapE,(.L_8 - _ZN40_INTERNAL_90acac2e_4_k_cu_4cd2c28b_157724cuda3std6ranges3__45__cpo4swapE)
_ZN40_INTERNAL_90acac2e_4_k_cu_4cd2c28b_157724cuda3std6ranges3__45__cpo4swapE:
	.zero		1
.L_8:


//--------------------- .nv.constant0._ZN7cutlass13device_kernelINS_4gemm6kernel13GemmUniversalIN4cute5tupleIJiiiiEEENS1_10collective13CollectiveMmaINS1_34MainloopSm90TmaGmmaWarpSpecializedILi90ENS5_IJNS4_1CILi2EEENSA_ILi1EEESC_EEENS1_32KernelTmaWarpSpecializedPingpongEEENS5_IJNSA_ILi64EEENSA_ILi16EEESH_EEENS_6half_tENS5_IJlSC_lEEESJ_SK_NS4_8TiledMMAINS4_8MMA_AtomIJNS4_4SM904GMMA25MMA_64x16x16_F32F16F16_SSILNSO_5MajorE0ELSQ_0ELNSO_7ScaleInE1ELSR_1EEEEEENS4_6LayoutINS5_IJSC_SC_SC_EEENS5_IJNSA_ILi0EEESW_SW_EEEEENS5_IJNS4_10UnderscoreESZ_SZ_EEEEENS4_13SM90_TMA_LOADENS4_14ComposedLayoutINS4_7SwizzleILi1ELi4ELi3EEENS4_18smem_ptr_flag_bitsILi16EEENSU_INS5_IJNSA_ILi8EEESH_EEENS5_IJSH_SC_EEEEEEEvNS4_8identityENS4_23SM90_TMA_LOAD_MULTICASTES1C_vS1D_EENS_8epilogue10collective6detail29Sm90TmaWarpSpecializedAdapterINS1H_15DefaultEpilogueISJ_SK_SK_NS1G_6thread17LinearCombinationISJ_Li1EffLNS1L_9ScaleType4KindE0ELNS_15FloatRoundStyleE2ESJ_EENS1_15EpilogueDefaultEEEEEvvEEEEvNT_6ParamsE --------------------------
	.section	.nv.constant0._ZN7cutlass13device_kernelINS_4gemm6kernel13GemmUniversalIN4cute5tupleIJiiiiEEENS1_10collective13CollectiveMmaINS1_34MainloopSm90TmaGmmaWarpSpecializedILi90ENS5_IJNS4_1CILi2EEENSA_ILi1EEESC_EEENS1_32KernelTmaWarpSpecializedPingpongEEENS5_IJNSA_ILi64EEENSA_ILi16EEESH_EEENS_6half_tENS5_IJlSC_lEEESJ_SK_NS4_8TiledMMAINS4_8MMA_AtomIJNS4_4SM904GMMA25MMA_64x16x16_F32F16F16_SSILNSO_5MajorE0ELSQ_0ELNSO_7ScaleInE1ELSR_1EEEEEENS4_6LayoutINS5_IJSC_SC_SC_EEENS5_IJNSA_ILi0EEESW_SW_EEEEENS5_IJNS4_10UnderscoreESZ_SZ_EEEEENS4_13SM90_TMA_LOADENS4_14ComposedLayoutINS4_7SwizzleILi1ELi4ELi3EEENS4_18smem_ptr_flag_bitsILi16EEENSU_INS5_IJNSA_ILi8EEESH_EEENS5_IJSH_SC_EEEEEEEvNS4_8identityENS4_23SM90_TMA_LOAD_MULTICASTES1C_vS1D_EENS_8epilogue10collective6detail29Sm90TmaWarpSpecializedAdapterINS1H_15DefaultEpilogueISJ_SK_SK_NS1G_6thread17LinearCombinationISJ_Li1EffLNS1L_9ScaleType4KindE0ELNS_15FloatRoundStyleE2ESJ_EENS1_15EpilogueDefaultEEEEEvvEEEEvNT_6ParamsE,"a",@progbits
	.sectionflags	@""
	.align	4
.nv.constant0._ZN7cutlass13device_kernelINS_4gemm6kernel13GemmUniversalIN4cute5tupleIJiiiiEEENS1_10collective13CollectiveMmaINS1_34MainloopSm90TmaGmmaWarpSpecializedILi90ENS5_IJNS4_1CILi2EEENSA_ILi1EEESC_EEENS1_32KernelTmaWarpSpecializedPingpongEEENS5_IJNSA_ILi64EEENSA_ILi16EEESH_EEENS_6half_tENS5_IJlSC_lEEESJ_SK_NS4_8TiledMMAINS4_8MMA_AtomIJNS4_4SM904GMMA25MMA_64x16x16_F32F16F16_SSILNSO_5MajorE0ELSQ_0ELNSO_7ScaleInE1ELSR_1EEEEEENS4_6LayoutINS5_IJSC_SC_SC_EEENS5_IJNSA_ILi0EEESW_SW_EEEEENS5_IJNS4_10UnderscoreESZ_SZ_EEEEENS4_13SM90_TMA_LOADENS4_14ComposedLayoutINS4_7SwizzleILi1ELi4ELi3EEENS4_18smem_ptr_flag_bitsILi16EEENSU_INS5_IJNSA_ILi8EEESH_EEENS5_IJSH_SC_EEEEEEEvNS4_8identityENS4_23SM90_TMA_LOAD_MULTICASTES1C_vS1D_EENS_8epilogue10collective6detail29Sm90TmaWarpSpecializedAdapterINS1H_15DefaultEpilogueISJ_SK_SK_NS1G_6thread17LinearCombinationISJ_Li1EffLNS1L_9ScaleType4KindE0ELNS_15FloatRoundStyleE2ESJ_EENS1_15EpilogueDefaultEEEEEvvEEEEvNT_6ParamsE:
	.zero		1664


//--------------------- SYMBOLS --------------------------

	.type		.nv.reservedSmem.offset0,@object
	.size		.nv.reservedSmem.offset0,0x4
	.type		__assertfail,@function
